	.target	sm_100a

	.elftype	@"ET_EXEC"


//--------------------- .note.nv.tkinfo           --------------------------
	.section	.note.nv.tkinfo,"",@"SHT_NOTE"
	.sectionflags	@"SHF_NOTE_NV_TKINFO"
	.tkinfo
        /*0018*/ 	.word	0x00000002
        /*0030*/ 	.string	""
        /*0030*/ 	.string	"ptxas"
        /*0030*/ 	.string	"Cuda compilation tools, release 13.0, V13.0.88"
        /*0030*/ 	.string	"Build cuda_13.0.r13.0/compiler.36424714_0"
        /*0030*/ 	.string	"-arch sm_100a -m 64 "



//--------------------- .note.nv.cuinfo           --------------------------
	.section	.note.nv.cuinfo,"",@"SHT_NOTE"
	.sectionflags	@"SHF_NOTE_NV_CUINFO"
        /*0018*/ 	.short	0x0002
        /*001a*/ 	.short	0x0064
        /*001c*/ 	.short	0x0082
	.zero		2


//--------------------- .nv.info                  --------------------------
	.section	.nv.info,"",@"SHT_CUDA_INFO"
	.align	4


	//----- nvinfo : EIATTR_REGCOUNT
	.align		4
        /*0000*/ 	.byte	0x04, 0x2f
        /*0002*/ 	.short	(.L_29 - .L_28)
	.align		4
.L_28:
        /*0004*/ 	.word	index@(_Z14shuffle_kernelPjiiiiiiii)
        /*0008*/ 	.word	0x0000001e


	//----- nvinfo : EIATTR_FRAME_SIZE
	.align		4
.L_29:
        /*000c*/ 	.byte	0x04, 0x11
        /*000e*/ 	.short	(.L_31 - .L_30)
	.align		4
.L_30:
        /*0010*/ 	.word	index@(_Z14shuffle_kernelPjiiiiiiii)
        /*0014*/ 	.word	0x00000000


	//----- nvinfo : EIATTR_REGCOUNT
	.align		4
.L_31:
        /*0018*/ 	.byte	0x04, 0x2f
        /*001a*/ 	.short	(.L_33 - .L_32)
	.align		4
.L_32:
        /*001c*/ 	.word	index@(_Z23reconstruct_gptq_kernelPKjPKtS0_PK6__halfiiiiPS3_i)
        /*0020*/ 	.word	0x00000020


	//----- nvinfo : EIATTR_FRAME_SIZE
	.align		4
.L_33:
        /*0024*/ 	.byte	0x04, 0x11
        /*0026*/ 	.short	(.L_35 - .L_34)
	.align		4
.L_34:
        /*0028*/ 	.word	index@(_Z23reconstruct_gptq_kernelPKjPKtS0_PK6__halfiiiiPS3_i)
        /*002c*/ 	.word	0x00000000


	//----- nvinfo : EIATTR_REGCOUNT
	.align		4
.L_35:
        /*0030*/ 	.byte	0x04, 0x2f
        /*0032*/ 	.short	(.L_37 - .L_36)
	.align		4
.L_36:
        /*0034*/ 	.word	index@(_Z18reconstruct_kernelPKjPKtS0_PK6__halfS2_iiiPS3_iiiiii)
        /*0038*/ 	.word	0x00000020


	//----- nvinfo : EIATTR_FRAME_SIZE
	.align		4
.L_37:
        /*003c*/ 	.byte	0x04, 0x11
        /*003e*/ 	.short	(.L_39 - .L_38)
	.align		4
.L_38:
        /*0040*/ 	.word	index@(_Z18reconstruct_kernelPKjPKtS0_PK6__halfS2_iiiPS3_iiiiii)
        /*0044*/ 	.word	0x00000000


	//----- nvinfo : EIATTR_REGCOUNT
	.align		4
.L_39:
        /*0048*/ 	.byte	0x04, 0x2f
        /*004a*/ 	.short	(.L_41 - .L_40)
	.align		4
.L_40:
        /*004c*/ 	.word	index@(_Z22make_sequential_kernelPKjPjPKtii)
        /*0050*/ 	.word	0x0000001e


	//----- nvinfo : EIATTR_FRAME_SIZE
	.align		4
.L_41:
        /*0054*/ 	.byte	0x04, 0x11
        /*0056*/ 	.short	(.L_43 - .L_42)
	.align		4
.L_42:
        /*0058*/ 	.word	index@(_Z22make_sequential_kernelPKjPjPKtii)
        /*005c*/ 	.word	0x00000000


	//----- nvinfo : EIATTR_MIN_STACK_SIZE
	.align		4
.L_43:
        /*0060*/ 	.byte	0x04, 0x12
        /*0062*/ 	.short	(.L_45 - .L_44)
	.align		4
.L_44:
        /*0064*/ 	.word	index@(_Z22make_sequential_kernelPKjPjPKtii)
        /*0068*/ 	.word	0x00000000


	//----- nvinfo : EIATTR_MIN_STACK_SIZE
	.align		4
.L_45:
        /*006c*/ 	.byte	0x04, 0x12
        /*006e*/ 	.short	(.L_47 - .L_46)
	.align		4
.L_46:
        /*0070*/ 	.word	index@(_Z18reconstruct_kernelPKjPKtS0_PK6__halfS2_iiiPS3_iiiiii)
        /*0074*/ 	.word	0x00000000


	//----- nvinfo : EIATTR_MIN_STACK_SIZE
	.align		4
.L_47:
        /*0078*/ 	.byte	0x04, 0x12
        /*007a*/ 	.short	(.L_49 - .L_48)
	.align		4
.L_48:
        /*007c*/ 	.word	index@(_Z23reconstruct_gptq_kernelPKjPKtS0_PK6__halfiiiiPS3_i)
        /*0080*/ 	.word	0x00000000


	//----- nvinfo : EIATTR_MIN_STACK_SIZE
	.align		4
.L_49:
        /*0084*/ 	.byte	0x04, 0x12
        /*0086*/ 	.short	(.L_51 - .L_50)
	.align		4
.L_50:
        /*0088*/ 	.word	index@(_Z14shuffle_kernelPjiiiiiiii)
        /*008c*/ 	.word	0x00000000
.L_51:


//--------------------- .nv.compat                --------------------------
	.section	.nv.compat,"",@"SHT_CUDA_COMPAT_INFO"
	.align	4
        /*0000*/ 	.byte	0x02, 0x09, 0x01, 0x00, 0x02, 0x02, 0x01, 0x00, 0x02, 0x05, 0x05, 0x00, 0x03, 0x07, 0x01, 0x01
        /*0010*/ 	.byte	0x02, 0x03, 0x00, 0x00, 0x02, 0x06, 0x01, 0x00, 0x04, 0x0b, 0x08, 0x00, 0x09, 0x00, 0x00, 0x00
        /*0020*/ 	.byte	0x00, 0x00, 0x00, 0x00


//--------------------- .nv.info._Z22make_sequential_kernelPKjPjPKtii --------------------------
	.section	.nv.info._Z22make_sequential_kernelPKjPjPKtii,"",@"SHT_CUDA_INFO"
	.sectionflags	@""
	.align	4


	//----- nvinfo : EIATTR_CUDA_API_VERSION
	.align		4
        /*0000*/ 	.byte	0x04, 0x37
        /*0002*/ 	.short	(.L_53 - .L_52)
.L_52:
        /*0004*/ 	.word	0x00000082


	//----- nvinfo : EIATTR_KPARAM_INFO
	.align		4
.L_53:
        /*0008*/ 	.byte	0x04, 0x17
        /*000a*/ 	.short	(.L_55 - .L_54)
.L_54:
        /*000c*/ 	.word	0x00000000
        /*0010*/ 	.short	0x0004
        /*0012*/ 	.short	0x001c
        /*0014*/ 	.byte	0x00, 0xf0, 0x11, 0x00


	//----- nvinfo : EIATTR_KPARAM_INFO
	.align		4
.L_55:
        /*0018*/ 	.byte	0x04, 0x17
        /*001a*/ 	.short	(.L_57 - .L_56)
.L_56:
        /*001c*/ 	.word	0x00000000
        /*0020*/ 	.short	0x0003
        /*0022*/ 	.short	0x0018
        /*0024*/ 	.byte	0x00, 0xf0, 0x11, 0x00


	//----- nvinfo : EIATTR_KPARAM_INFO
	.align		4
.L_57:
        /*0028*/ 	.byte	0x04, 0x17
        /*002a*/ 	.short	(.L_59 - .L_58)
.L_58:
        /*002c*/ 	.word	0x00000000
        /*0030*/ 	.short	0x0002
        /*0032*/ 	.short	0x0010
        /*0034*/ 	.byte	0x00, 0xf5, 0x21, 0x00


	//----- nvinfo : EIATTR_KPARAM_INFO
	.align		4
.L_59:
        /*0038*/ 	.byte	0x04, 0x17
        /*003a*/ 	.short	(.L_61 - .L_60)
.L_60:
        /*003c*/ 	.word	0x00000000
        /*0040*/ 	.short	0x0001
        /*0042*/ 	.short	0x0008
        /*0044*/ 	.byte	0x00, 0xf5, 0x21, 0x00


	//----- nvinfo : EIATTR_KPARAM_INFO
	.align		4
.L_61:
        /*0048*/ 	.byte	0x04, 0x17
        /*004a*/ 	.short	(.L_63 - .L_62)
.L_62:
        /*004c*/ 	.word	0x00000000
        /*0050*/ 	.short	0x0000
        /*0052*/ 	.short	0x0000
        /*0054*/ 	.byte	0x00, 0xf5, 0x21, 0x00


	//----- nvinfo : EIATTR_SPARSE_MMA_MASK
	.align		4
.L_63:
        /*0058*/ 	.byte	0x03, 0x50
        /*005a*/ 	.short	0x0000


	//----- nvinfo : EIATTR_MAXREG_COUNT
	.align		4
        /*005c*/ 	.byte	0x03, 0x1b
        /*005e*/ 	.short	0x00ff


	//----- nvinfo : EIATTR_MERCURY_ISA_VERSION
	.align		4
        /*0060*/ 	.byte	0x03, 0x5f
        /*0062*/ 	.short	0x0101


	//----- nvinfo : EIATTR_VRC_CTA_INIT_COUNT
	.align		4
        /*0064*/ 	.byte	0x02, 0x4a
	.zero		1
	.zero		1


	//----- nvinfo : EIATTR_EXIT_INSTR_OFFSETS
	.align		4
        /*0068*/ 	.byte	0x04, 0x1c
        /*006a*/ 	.short	(.L_65 - .L_64)


	//   ....[0]....
.L_64:
        /*006c*/ 	.word	0x00000070


	//   ....[1]....
        /*0070*/ 	.word	0x00000780


	//----- nvinfo : EIATTR_CBANK_PARAM_SIZE
	.align		4
.L_65:
        /*0074*/ 	.byte	0x03, 0x19
        /*0076*/ 	.short	0x0020


	//----- nvinfo : EIATTR_PARAM_CBANK
	.align		4
        /*0078*/ 	.byte	0x04, 0x0a
        /*007a*/ 	.short	(.L_67 - .L_66)
	.align		4
.L_66:
        /*007c*/ 	.word	index@(.nv.constant0._Z22make_sequential_kernelPKjPjPKtii)
        /*0080*/ 	.short	0x0380
        /*0082*/ 	.short	0x0020


	//----- nvinfo : EIATTR_SW_WAR
	.align		4
.L_67:
        /*0084*/ 	.byte	0x04, 0x36
        /*0086*/ 	.short	(.L_69 - .L_68)
.L_68:
        /*0088*/ 	.word	0x00000008
.L_69:


//--------------------- .nv.info._Z18reconstruct_kernelPKjPKtS0_PK6__halfS2_iiiPS3_iiiiii --------------------------
	.section	.nv.info._Z18reconstruct_kernelPKjPKtS0_PK6__halfS2_iiiPS3_iiiiii,"",@"SHT_CUDA_INFO"
	.sectionflags	@""
	.align	4


	//----- nvinfo : EIATTR_CUDA_API_VERSION
	.align		4
        /*0000*/ 	.byte	0x04, 0x37
        /*0002*/ 	.short	(.L_71 - .L_70)
.L_70:
        /*0004*/ 	.word	0x00000082


	//----- nvinfo : EIATTR_KPARAM_INFO
	.align		4
.L_71:
        /*0008*/ 	.byte	0x04, 0x17
        /*000a*/ 	.short	(.L_73 - .L_72)
.L_72:
        /*000c*/ 	.word	0x00000000
        /*0010*/ 	.short	0x000e
        /*0012*/ 	.short	0x0054
        /*0014*/ 	.byte	0x00, 0xf0, 0x11, 0x00


	//----- nvinfo : EIATTR_KPARAM_INFO
	.align		4
.L_73:
        /*0018*/ 	.byte	0x04, 0x17
        /*001a*/ 	.short	(.L_75 - .L_74)
.L_74:
        /*001c*/ 	.word	0x00000000
        /*0020*/ 	.short	0x000d
        /*0022*/ 	.short	0x0050
        /*0024*/ 	.byte	0x00, 0xf0, 0x11, 0x00


	//----- nvinfo : EIATTR_KPARAM_INFO
	.align		4
.L_75:
        /*0028*/ 	.byte	0x04, 0x17
        /*002a*/ 	.short	(.L_77 - .L_76)
.L_76:
        /*002c*/ 	.word	0x00000000
        /*0030*/ 	.short	0x000c
        /*0032*/ 	.short	0x004c
        /*0034*/ 	.byte	0x00, 0xf0, 0x11, 0x00


	//----- nvinfo : EIATTR_KPARAM_INFO
	.align		4
.L_77:
        /*0038*/ 	.byte	0x04, 0x17
        /*003a*/ 	.short	(.L_79 - .L_78)
.L_78:
        /*003c*/ 	.word	0x00000000
        /*0040*/ 	.short	0x000b
        /*0042*/ 	.short	0x0048
        /*0044*/ 	.byte	0x00, 0xf0, 0x11, 0x00


	//----- nvinfo : EIATTR_KPARAM_INFO
	.align		4
.L_79:
        /*0048*/ 	.byte	0x04, 0x17
        /*004a*/ 	.short	(.L_81 - .L_80)
.L_80:
        /*004c*/ 	.word	0x00000000
        /*0050*/ 	.short	0x000a
        /*0052*/ 	.short	0x0044
        /*0054*/ 	.byte	0x00, 0xf0, 0x11, 0x00


	//----- nvinfo : EIATTR_KPARAM_INFO
	.align		4
.L_81:
        /*0058*/ 	.byte	0x04, 0x17
        /*005a*/ 	.short	(.L_83 - .L_82)
.L_82:
        /*005c*/ 	.word	0x00000000
        /*0060*/ 	.short	0x0009
        /*0062*/ 	.short	0x0040
        /*0064*/ 	.byte	0x00, 0xf0, 0x11, 0x00


	//----- nvinfo : EIATTR_KPARAM_INFO
	.align		4
.L_83:
        /*0068*/ 	.byte	0x04, 0x17
        /*006a*/ 	.short	(.L_85 - .L_84)
.L_84:
        /*006c*/ 	.word	0x00000000
        /*0070*/ 	.short	0x0008
        /*0072*/ 	.short	0x0038
        /*0074*/ 	.byte	0x00, 0xf5, 0x21, 0x00


	//----- nvinfo : EIATTR_KPARAM_INFO
	.align		4
.L_85:
        /*0078*/ 	.byte	0x04, 0x17
        /*007a*/ 	.short	(.L_87 - .L_86)
.L_86:
        /*007c*/ 	.word	0x00000000
        /*0080*/ 	.short	0x0007
        /*0082*/ 	.short	0x0030
        /*0084*/ 	.byte	0x00, 0xf0, 0x11, 0x00


	//----- nvinfo : EIATTR_KPARAM_INFO
	.align		4
.L_87:
        /*0088*/ 	.byte	0x04, 0x17
        /*008a*/ 	.short	(.L_89 - .L_88)
.L_88:
        /*008c*/ 	.word	0x00000000
        /*0090*/ 	.short	0x0006
        /*0092*/ 	.short	0x002c
        /*0094*/ 	.byte	0x00, 0xf0, 0x11, 0x00


	//----- nvinfo : EIATTR_KPARAM_INFO
	.align		4
.L_89:
        /*0098*/ 	.byte	0x04, 0x17
        /*009a*/ 	.short	(.L_91 - .L_90)
.L_90:
        /*009c*/ 	.word	0x00000000
        /*00a0*/ 	.short	0x0005
        /*00a2*/ 	.short	0x0028
        /*00a4*/ 	.byte	0x00, 0xf0, 0x11, 0x00


	//----- nvinfo : EIATTR_KPARAM_INFO
	.align		4
.L_91:
        /*00a8*/ 	.byte	0x04, 0x17
        /*00aa*/ 	.short	(.L_93 - .L_92)
.L_92:
        /*00ac*/ 	.word	0x00000000
        /*00b0*/ 	.short	0x0004
        /*00b2*/ 	.short	0x0020
        /*00b4*/ 	.byte	0x00, 0xf5, 0x21, 0x00


	//----- nvinfo : EIATTR_KPARAM_INFO
	.align		4
.L_93:
        /*00b8*/ 	.byte	0x04, 0x17
        /*00ba*/ 	.short	(.L_95 - .L_94)
.L_94:
        /*00bc*/ 	.word	0x00000000
        /*00c0*/ 	.short	0x0003
        /*00c2*/ 	.short	0x0018
        /*00c4*/ 	.byte	0x00, 0xf5, 0x21, 0x00


	//----- nvinfo : EIATTR_KPARAM_INFO
	.align		4
.L_95:
        /*00c8*/ 	.byte	0x04, 0x17
        /*00ca*/ 	.short	(.L_97 - .L_96)
.L_96:
        /*00cc*/ 	.word	0x00000000
        /*00d0*/ 	.short	0x0002
        /*00d2*/ 	.short	0x0010
        /*00d4*/ 	.byte	0x00, 0xf5, 0x21, 0x00


	//----- nvinfo : EIATTR_KPARAM_INFO
	.align		4
.L_97:
        /*00d8*/ 	.byte	0x04, 0x17
        /*00da*/ 	.short	(.L_99 - .L_98)
.L_98:
        /*00dc*/ 	.word	0x00000000
        /*00e0*/ 	.short	0x0001
        /*00e2*/ 	.short	0x0008
        /*00e4*/ 	.byte	0x00, 0xf5, 0x21, 0x00


	//----- nvinfo : EIATTR_KPARAM_INFO
	.align		4
.L_99:
        /*00e8*/ 	.byte	0x04, 0x17
        /*00ea*/ 	.short	(.L_101 - .L_100)
.L_100:
        /*00ec*/ 	.word	0x00000000
        /*00f0*/ 	.short	0x0000
        /*00f2*/ 	.short	0x0000
        /*00f4*/ 	.byte	0x00, 0xf5, 0x21, 0x00


	//----- nvinfo : EIATTR_SPARSE_MMA_MASK
	.align		4
.L_101:
        /*00f8*/ 	.byte	0x03, 0x50
        /*00fa*/ 	.short	0x0000


	//----- nvinfo : EIATTR_MAXREG_COUNT
	.align		4
        /*00fc*/ 	.byte	0x03, 0x1b
        /*00fe*/ 	.short	0x00ff


	//----- nvinfo : EIATTR_NUM_BARRIERS
	.align		4
        /*0100*/ 	.byte	0x02, 0x4c
        /*0102*/ 	.byte	0x01
	.zero		1


	//----- nvinfo : EIATTR_MERCURY_ISA_VERSION
	.align		4
        /*0104*/ 	.byte	0x03, 0x5f
        /*0106*/ 	.short	0x0101


	//----- nvinfo : EIATTR_VRC_CTA_INIT_COUNT
	.align		4
        /*0108*/ 	.byte	0x02, 0x4a
	.zero		1
	.zero		1


	//----- nvinfo : EIATTR_EXIT_INSTR_OFFSETS
	.align		4
        /*010c*/ 	.byte	0x04, 0x1c
        /*010e*/ 	.short	(.L_103 - .L_102)


	//   ....[0]....
.L_102:
        /*0110*/ 	.word	0x00000140


	//   ....[1]....
        /*0114*/ 	.word	0x00006970


	//   ....[2]....
        /*0118*/ 	.word	0x00007310


	//----- nvinfo : EIATTR_CBANK_PARAM_SIZE
	.align		4
.L_103:
        /*011c*/ 	.byte	0x03, 0x19
        /*011e*/ 	.short	0x0058


	//----- nvinfo : EIATTR_PARAM_CBANK
	.align		4
        /*0120*/ 	.byte	0x04, 0x0a
        /*0122*/ 	.short	(.L_105 - .L_104)
	.align		4
.L_104:
        /*0124*/ 	.word	index@(.nv.constant0._Z18reconstruct_kernelPKjPKtS0_PK6__halfS2_iiiPS3_iiiiii)
        /*0128*/ 	.short	0x0380
        /*012a*/ 	.short	0x0058


	//----- nvinfo : EIATTR_SW_WAR
	.align		4
.L_105:
        /*012c*/ 	.byte	0x04, 0x36
        /*012e*/ 	.short	(.L_107 - .L_106)
.L_106:
        /*0130*/ 	.word	0x00000008
.L_107:


//--------------------- .nv.info._Z23reconstruct_gptq_kernelPKjPKtS0_PK6__halfiiiiPS3_i --------------------------
	.section	.nv.info._Z23reconstruct_gptq_kernelPKjPKtS0_PK6__halfiiiiPS3_i,"",@"SHT_CUDA_INFO"
	.sectionflags	@""
	.align	4


	//----- nvinfo : EIATTR_CUDA_API_VERSION
	.align		4
        /*0000*/ 	.byte	0x04, 0x37
        /*0002*/ 	.short	(.L_109 - .L_108)
.L_108:
        /*0004*/ 	.word	0x00000082


	//----- nvinfo : EIATTR_KPARAM_INFO
	.align		4
.L_109:
        /*0008*/ 	.byte	0x04, 0x17
        /*000a*/ 	.short	(.L_111 - .L_110)
.L_110:
        /*000c*/ 	.word	0x00000000
        /*0010*/ 	.short	0x0009
        /*0012*/ 	.short	0x0038
        /*0014*/ 	.byte	0x00, 0xf0, 0x11, 0x00


	//----- nvinfo : EIATTR_KPARAM_INFO
	.align		4
.L_111:
        /*0018*/ 	.byte	0x04, 0x17
        /*001a*/ 	.short	(.L_113 - .L_112)
.L_112:
        /*001c*/ 	.word	0x00000000
        /*0020*/ 	.short	0x0008
        /*0022*/ 	.short	0x0030
        /*0024*/ 	.byte	0x00, 0xf5, 0x21, 0x00


	//----- nvinfo : EIATTR_KPARAM_INFO
	.align		4
.L_113:
        /*0028*/ 	.byte	0x04, 0x17
        /*002a*/ 	.short	(.L_115 - .L_114)
.L_114:
        /*002c*/ 	.word	0x00000000
        /*0030*/ 	.short	0x0007
        /*0032*/ 	.short	0x002c
        /*0034*/ 	.byte	0x00, 0xf0, 0x11, 0x00


	//----- nvinfo : EIATTR_KPARAM_INFO
	.align		4
.L_115:
        /*0038*/ 	.byte	0x04, 0x17
        /*003a*/ 	.short	(.L_117 - .L_116)
.L_116:
        /*003c*/ 	.word	0x00000000
        /*0040*/ 	.short	0x0006
        /*0042*/ 	.short	0x0028
        /*0044*/ 	.byte	0x00, 0xf0, 0x11, 0x00


	//----- nvinfo : EIATTR_KPARAM_INFO
	.align		4
.L_117:
        /*0048*/ 	.byte	0x04, 0x17
        /*004a*/ 	.short	(.L_119 - .L_118)
.L_118:
        /*004c*/ 	.word	0x00000000
        /*0050*/ 	.short	0x0005
        /*0052*/ 	.short	0x0024
        /*0054*/ 	.byte	0x00, 0xf0, 0x11, 0x00


	//----- nvinfo : EIATTR_KPARAM_INFO
	.align		4
.L_119:
        /*0058*/ 	.byte	0x04, 0x17
        /*005a*/ 	.short	(.L_121 - .L_120)
.L_120:
        /*005c*/ 	.word	0x00000000
        /*0060*/ 	.short	0x0004
        /*0062*/ 	.short	0x0020
        /*0064*/ 	.byte	0x00, 0xf0, 0x11, 0x00


	//----- nvinfo : EIATTR_KPARAM_INFO
	.align		4
.L_121:
        /*0068*/ 	.byte	0x04, 0x17
        /*006a*/ 	.short	(.L_123 - .L_122)
.L_122:
        /*006c*/ 	.word	0x00000000
        /*0070*/ 	.short	0x0003
        /*0072*/ 	.short	0x0018
        /*0074*/ 	.byte	0x00, 0xf5, 0x21, 0x00


	//----- nvinfo : EIATTR_KPARAM_INFO
	.align		4
.L_123:
        /*0078*/ 	.byte	0x04, 0x17
        /*007a*/ 	.short	(.L_125 - .L_124)
.L_124:
        /*007c*/ 	.word	0x00000000
        /*0080*/ 	.short	0x0002
        /*0082*/ 	.short	0x0010
        /*0084*/ 	.byte	0x00, 0xf5, 0x21, 0x00


	//----- nvinfo : EIATTR_KPARAM_INFO
	.align		4
.L_125:
        /*0088*/ 	.byte	0x04, 0x17
        /*008a*/ 	.short	(.L_127 - .L_126)
.L_126:
        /*008c*/ 	.word	0x00000000
        /*0090*/ 	.short	0x0001
        /*0092*/ 	.short	0x0008
        /*0094*/ 	.byte	0x00, 0xf5, 0x21, 0x00


	//----- nvinfo : EIATTR_KPARAM_INFO
	.align		4
.L_127:
        /*0098*/ 	.byte	0x04, 0x17
        /*009a*/ 	.short	(.L_129 - .L_128)
.L_128:
        /*009c*/ 	.word	0x00000000
        /*00a0*/ 	.short	0x0000
        /*00a2*/ 	.short	0x0000
        /*00a4*/ 	.byte	0x00, 0xf5, 0x21, 0x00


	//----- nvinfo : EIATTR_SPARSE_MMA_MASK
	.align		4
.L_129:
        /*00a8*/ 	.byte	0x03, 0x50
        /*00aa*/ 	.short	0x0000


	//----- nvinfo : EIATTR_MAXREG_COUNT
	.align		4
        /*00ac*/ 	.byte	0x03, 0x1b
        /*00ae*/ 	.short	0x00ff


	//----- nvinfo : EIATTR_NUM_BARRIERS
	.align		4
        /*00b0*/ 	.byte	0x02, 0x4c
        /*00b2*/ 	.byte	0x01
	.zero		1


	//----- nvinfo : EIATTR_MERCURY_ISA_VERSION
	.align		4
        /*00b4*/ 	.byte	0x03, 0x5f
        /*00b6*/ 	.short	0x0101


	//----- nvinfo : EIATTR_VRC_CTA_INIT_COUNT
	.align		4
        /*00b8*/ 	.byte	0x02, 0x4a
	.zero		1
	.zero		1


	//----- nvinfo : EIATTR_EXIT_INSTR_OFFSETS
	.align		4
        /*00bc*/ 	.byte	0x04, 0x1c
        /*00be*/ 	.short	(.L_131 - .L_130)


	//   ....[0]....
.L_130:
        /*00c0*/ 	.word	0x00000180


	//   ....[1]....
        /*00c4*/ 	.word	0x000006a0


	//   ....[2]....
        /*00c8*/ 	.word	0x00001450


	//   ....[3]....
        /*00cc*/ 	.word	0x00001f50


	//----- nvinfo : EIATTR_CBANK_PARAM_SIZE
	.align		4
.L_131:
        /*00d0*/ 	.byte	0x03, 0x19
        /*00d2*/ 	.short	0x003c


	//----- nvinfo : EIATTR_PARAM_CBANK
	.align		4
        /*00d4*/ 	.byte	0x04, 0x0a
        /*00d6*/ 	.short	(.L_133 - .L_132)
	.align		4
.L_132:
        /*00d8*/ 	.word	index@(.nv.constant0._Z23reconstruct_gptq_kernelPKjPKtS0_PK6__halfiiiiPS3_i)
        /*00dc*/ 	.short	0x0380
        /*00de*/ 	.short	0x003c


	//----- nvinfo : EIATTR_SW_WAR
	.align		4
.L_133:
        /*00e0*/ 	.byte	0x04, 0x36
        /*00e2*/ 	.short	(.L_135 - .L_134)
.L_134:
        /*00e4*/ 	.word	0x00000008
.L_135:


//--------------------- .nv.info._Z14shuffle_kernelPjiiiiiiii --------------------------
	.section	.nv.info._Z14shuffle_kernelPjiiiiiiii,"",@"SHT_CUDA_INFO"
	.sectionflags	@""
	.align	4


	//----- nvinfo : EIATTR_CUDA_API_VERSION
	.align		4
        /*0000*/ 	.byte	0x04, 0x37
        /*0002*/ 	.short	(.L_137 - .L_136)
.L_136:
        /*0004*/ 	.word	0x00000082


	//----- nvinfo : EIATTR_KPARAM_INFO
	.align		4
.L_137:
        /*0008*/ 	.byte	0x04, 0x17
        /*000a*/ 	.short	(.L_139 - .L_138)
.L_138:
        /*000c*/ 	.word	0x00000000
        /*0010*/ 	.short	0x0008
        /*0012*/ 	.short	0x0024
        /*0014*/ 	.byte	0x00, 0xf0, 0x11, 0x00


	//----- nvinfo : EIATTR_KPARAM_INFO
	.align		4
.L_139:
        /*0018*/ 	.byte	0x04, 0x17
        /*001a*/ 	.short	(.L_141 - .L_140)
.L_140:
        /*001c*/ 	.word	0x00000000
        /*0020*/ 	.short	0x0007
        /*0022*/ 	.short	0x0020
        /*0024*/ 	.byte	0x00, 0xf0, 0x11, 0x00


	//----- nvinfo : EIATTR_KPARAM_INFO
	.align		4
.L_141:
        /*0028*/ 	.byte	0x04, 0x17
        /*002a*/ 	.short	(.L_143 - .L_142)
.L_142:
        /*002c*/ 	.word	0x00000000
        /*0030*/ 	.short	0x0006
        /*0032*/ 	.short	0x001c
        /*0034*/ 	.byte	0x00, 0xf0, 0x11, 0x00


	//----- nvinfo : EIATTR_KPARAM_INFO
	.align		4
.L_143:
        /*0038*/ 	.byte	0x04, 0x17
        /*003a*/ 	.short	(.L_145 - .L_144)
.L_144:
        /*003c*/ 	.word	0x00000000
        /*0040*/ 	.short	0x0005
        /*0042*/ 	.short	0x0018
        /*0044*/ 	.byte	0x00, 0xf0, 0x11, 0x00


	//----- nvinfo : EIATTR_KPARAM_INFO
	.align		4
.L_145:
        /*0048*/ 	.byte	0x04, 0x17
        /*004a*/ 	.short	(.L_147 - .L_146)
.L_146:
        /*004c*/ 	.word	0x00000000
        /*0050*/ 	.short	0x0004
        /*0052*/ 	.short	0x0014
        /*0054*/ 	.byte	0x00, 0xf0, 0x11, 0x00


	//----- nvinfo : EIATTR_KPARAM_INFO
	.align		4
.L_147:
        /*0058*/ 	.byte	0x04, 0x17
        /*005a*/ 	.short	(.L_149 - .L_148)
.L_148:
        /*005c*/ 	.word	0x00000000
        /*0060*/ 	.short	0x0003
        /*0062*/ 	.short	0x0010
        /*0064*/ 	.byte	0x00, 0xf0, 0x11, 0x00


	//----- nvinfo : EIATTR_KPARAM_INFO
	.align		4
.L_149:
        /*0068*/ 	.byte	0x04, 0x17
        /*006a*/ 	.short	(.L_151 - .L_150)
.L_150:
        /*006c*/ 	.word	0x00000000
        /*0070*/ 	.short	0x0002
        /*0072*/ 	.short	0x000c
        /*0074*/ 	.byte	0x00, 0xf0, 0x11, 0x00


	//----- nvinfo : EIATTR_KPARAM_INFO
	.align		4
.L_151:
        /*0078*/ 	.byte	0x04, 0x17
        /*007a*/ 	.short	(.L_153 - .L_152)
.L_152:
        /*007c*/ 	.word	0x00000000
        /*0080*/ 	.short	0x0001
        /*0082*/ 	.short	0x0008
        /*0084*/ 	.byte	0x00, 0xf0, 0x11, 0x00


	//----- nvinfo : EIATTR_KPARAM_INFO
	.align		4
.L_153:
        /*0088*/ 	.byte	0x04, 0x17
        /*008a*/ 	.short	(.L_155 - .L_154)
.L_154:
        /*008c*/ 	.word	0x00000000
        /*0090*/ 	.short	0x0000
        /*0092*/ 	.short	0x0000
        /*0094*/ 	.byte	0x00, 0xf5, 0x21, 0x00


	//----- nvinfo : EIATTR_SPARSE_MMA_MASK
	.align		4
.L_155:
        /*0098*/ 	.byte	0x03, 0x50
        /*009a*/ 	.short	0x0000


	//----- nvinfo : EIATTR_MAXREG_COUNT
	.align		4
        /*009c*/ 	.byte	0x03, 0x1b
        /*009e*/ 	.short	0x00ff


	//----- nvinfo : EIATTR_MERCURY_ISA_VERSION
	.align		4
        /*00a0*/ 	.byte	0x03, 0x5f
        /*00a2*/ 	.short	0x0101


	//----- nvinfo : EIATTR_VRC_CTA_INIT_COUNT
	.align		4
        /*00a4*/ 	.byte	0x02, 0x4a
	.zero		1
	.zero		1


	//----- nvinfo : EIATTR_EXIT_INSTR_OFFSETS
	.align		4
        /*00a8*/ 	.byte	0x04, 0x1c
        /*00aa*/ 	.short	(.L_157 - .L_156)


	//   ....[0]....
.L_156:
        /*00ac*/ 	.word	0x00000060


	//   ....[1]....
        /*00b0*/ 	.word	0x00001610


	//   ....[2]....
        /*00b4*/ 	.word	0x000018e0


	//   ....[3]....
        /*00b8*/ 	.word	0x00001da0


	//----- nvinfo : EIATTR_CBANK_PARAM_SIZE
	.align		4
.L_157:
        /*00bc*/ 	.byte	0x03, 0x19
        /*00be*/ 	.short	0x0028


	//----- nvinfo : EIATTR_PARAM_CBANK
	.align		4
        /*00c0*/ 	.byte	0x04, 0x0a
        /*00c2*/ 	.short	(.L_159 - .L_158)
	.align		4
.L_158:
        /*00c4*/ 	.word	index@(.nv.constant0._Z14shuffle_kernelPjiiiiiiii)
        /*00c8*/ 	.short	0x0380
        /*00ca*/ 	.short	0x0028


	//----- nvinfo : EIATTR_SW_WAR
	.align		4
.L_159:
        /*00cc*/ 	.byte	0x04, 0x36
        /*00ce*/ 	.short	(.L_161 - .L_160)
.L_160:
        /*00d0*/ 	.word	0x00000008
.L_161:


//--------------------- .nv.callgraph             --------------------------
	.section	.nv.callgraph,"",@"SHT_CUDA_CALLGRAPH"
	.align	4
	.sectionentsize	8
	.align		4
        /*0000*/ 	.word	0x00000000
	.align		4
        /*0004*/ 	.word	0xffffffff
	.align		4
        /*0008*/ 	.word	0x00000000
	.align		4
        /*000c*/ 	.word	0xfffffffe
	.align		4
        /*0010*/ 	.word	0x00000000
	.align		4
        /*0014*/ 	.word	0xfffffffd
	.align		4
        /*0018*/ 	.word	0x00000000
	.align		4
        /*001c*/ 	.word	0xfffffffc


//--------------------- .nv.constant4             --------------------------
	.section	.nv.constant4,"a",@progbits
	.align	8
	.align		8
.nv.constant4:
        /*0000*/ 	.dword	_ZN42_INTERNAL_bf7ff425_11_q_matrix_cu_334ac6264cuda3std3__45__cpo5beginE
	.align		8
        /*0008*/ 	.dword	_ZN42_INTERNAL_bf7ff425_11_q_matrix_cu_334ac6264cuda3std3__45__cpo3endE
	.align		8
        /*0010*/ 	.dword	_ZN42_INTERNAL_bf7ff425_11_q_matrix_cu_334ac6264cuda3std3__45__cpo6cbeginE
	.align		8
        /*0018*/ 	.dword	_ZN42_INTERNAL_bf7ff425_11_q_matrix_cu_334ac6264cuda3std3__45__cpo4cendE
	.align		8
        /*0020*/ 	.dword	_ZN42_INTERNAL_bf7ff425_11_q_matrix_cu_334ac6264cuda3std3__45__cpo6rbeginE
	.align		8
        /*0028*/ 	.dword	_ZN42_INTERNAL_bf7ff425_11_q_matrix_cu_334ac6264cuda3std3__45__cpo4rendE
	.align		8
        /*0030*/ 	.dword	_ZN42_INTERNAL_bf7ff425_11_q_matrix_cu_334ac6264cuda3std3__45__cpo7crbeginE
	.align		8
        /*0038*/ 	.dword	_ZN42_INTERNAL_bf7ff425_11_q_matrix_cu_334ac6264cuda3std3__45__cpo5crendE
	.align		8
        /*0040*/ 	.dword	_ZN42_INTERNAL_bf7ff425_11_q_matrix_cu_334ac6264cuda3std3__444_GLOBAL__N__bf7ff425_11_q_matrix_cu_334ac6266ignoreE
	.align		8
        /*0048*/ 	.dword	_ZN42_INTERNAL_bf7ff425_11_q_matrix_cu_334ac6264cuda3std3__419piecewise_constructE
	.align		8
        /*0050*/ 	.dword	_ZN42_INTERNAL_bf7ff425_11_q_matrix_cu_334ac6264cuda3std3__48in_placeE
	.align		8
        /*0058*/ 	.dword	_ZN42_INTERNAL_bf7ff425_11_q_matrix_cu_334ac6264cuda3std3__420unreachable_sentinelE
	.align		8
        /*0060*/ 	.dword	_ZN42_INTERNAL_bf7ff425_11_q_matrix_cu_334ac6264cuda3std6ranges3__45__cpo4swapE
	.align		8
        /*0068*/ 	.dword	_ZN42_INTERNAL_bf7ff425_11_q_matrix_cu_334ac6264cuda3std6ranges3__45__cpo9iter_moveE
	.align		8
        /*0070*/ 	.dword	_ZN42_INTERNAL_bf7ff425_11_q_matrix_cu_334ac6264cuda3std6ranges3__45__cpo5beginE
	.align		8
        /*0078*/ 	.dword	_ZN42_INTERNAL_bf7ff425_11_q_matrix_cu_334ac6264cuda3std6ranges3__45__cpo3endE
	.align		8
        /*0080*/ 	.dword	_ZN42_INTERNAL_bf7ff425_11_q_matrix_cu_334ac6264cuda3std6ranges3__45__cpo6cbeginE
	.align		8
        /*0088*/ 	.dword	_ZN42_INTERNAL_bf7ff425_11_q_matrix_cu_334ac6264cuda3std6ranges3__45__cpo4cendE
	.align		8
        /*0090*/ 	.dword	_ZN42_INTERNAL_bf7ff425_11_q_matrix_cu_334ac6264cuda3std6ranges3__45__cpo7advanceE
	.align		8
        /*0098*/ 	.dword	_ZN42_INTERNAL_bf7ff425_11_q_matrix_cu_334ac6264cuda3std6ranges3__45__cpo9iter_swapE
	.align		8
        /*00a0*/ 	.dword	_ZN42_INTERNAL_bf7ff425_11_q_matrix_cu_334ac6264cuda3std6ranges3__45__cpo4nextE
	.align		8
        /*00a8*/ 	.dword	_ZN42_INTERNAL_bf7ff425_11_q_matrix_cu_334ac6264cuda3std6ranges3__45__cpo4prevE
	.align		8
        /*00b0*/ 	.dword	_ZN42_INTERNAL_bf7ff425_11_q_matrix_cu_334ac6264cuda3std6ranges3__45__cpo4dataE
	.align		8
        /*00b8*/ 	.dword	_ZN42_INTERNAL_bf7ff425_11_q_matrix_cu_334ac6264cuda3std6ranges3__45__cpo5cdataE
	.align		8
        /*00c0*/ 	.dword	_ZN42_INTERNAL_bf7ff425_11_q_matrix_cu_334ac6264cuda3std6ranges3__45__cpo4sizeE
	.align		8
        /*00c8*/ 	.dword	_ZN42_INTERNAL_bf7ff425_11_q_matrix_cu_334ac6264cuda3std6ranges3__45__cpo5ssizeE
	.align		8
        /*00d0*/ 	.dword	_ZN42_INTERNAL_bf7ff425_11_q_matrix_cu_334ac6264cuda3std6ranges3__45__cpo8distanceE
	.align		8
        /*00d8*/ 	.dword	_ZN42_INTERNAL_bf7ff425_11_q_matrix_cu_334ac6266thrust24THRUST_300001_SM_1000_NS6system6detail10sequential3seqE


//--------------------- .text._Z22make_sequential_kernelPKjPjPKtii --------------------------
	.section	.text._Z22make_sequential_kernelPKjPjPKtii,"ax",@progbits
	.align	128
        .global         _Z22make_sequential_kernelPKjPjPKtii
        .type           _Z22make_sequential_kernelPKjPjPKtii,@function
        .size           _Z22make_sequential_kernelPKjPjPKtii,(.L_x_45 - _Z22make_sequential_kernelPKjPjPKtii)
        .other          _Z22make_sequential_kernelPKjPjPKtii,@"STO_CUDA_ENTRY STV_DEFAULT"
_Z22make_sequential_kernelPKjPjPKtii:
.text._Z22make_sequential_kernelPKjPjPKtii:
[----:B------:R-:W-:Y:S01]  /*0000*/  LDC R1, c[0x0][0x37c] ;  /* 0x0000df00ff017b82 */ /* 0x000fe20000000800 */
[----:B------:R-:W0:Y:S01]  /*0010*/  S2R R0, SR_CTAID.X ;  /* 0x0000000000007919 */ /* 0x000e220000002500 */
[----:B------:R-:W1:Y:S01]  /*0020*/  LDCU UR4, c[0x0][0x39c] ;  /* 0x00007380ff0477ac */ /* 0x000e620008000800 */
[----:B------:R-:W0:Y:S01]  /*0030*/  S2R R3, SR_TID.X ;  /* 0x0000000000037919 */ /* 0x000e220000002100 */
[----:B-1----:R-:W-:Y:S01]  /*0040*/  USHF.R.S32.HI UR4, URZ, 0x1, UR4 ;  /* 0x00000001ff047899 */ /* 0x002fe20008011404 */
[----:B0-----:R-:W-:-:S05]  /*0050*/  IMAD R0, R0, 0x20, R3 ;  /* 0x0000002000007824 */ /* 0x001fca00078e0203 */
[----:B------:R-:W-:-:S13]  /*0060*/  ISETP.GE.AND P0, PT, R0, UR4, PT ;  /* 0x0000000400007c0c */ /* 0x000fda000bf06270 */
[----:B------:R-:W-:Y:S05]  /*0070*/  @P0 EXIT ;  /* 0x000000000000094d */ /* 0x000fea0003800000 */
[----:B------:R-:W0:Y:S01]  /*0080*/  S2R R5, SR_CTAID.Y ;  /* 0x0000000000057919 */ /* 0x000e220000002600 */
[----:B------:R-:W1:Y:S01]  /*0090*/  LDC.64 R14, c[0x0][0x390] ;  /* 0x0000e400ff0e7b82 */ /* 0x000e620000000a00 */
[----:B------:R-:W2:Y:S07]  /*00a0*/  LDCU.64 UR6, c[0x0][0x358] ;  /* 0x00006b00ff0677ac */ /* 0x000eae0008000a00 */
[----:B------:R-:W3:Y:S01]  /*00b0*/  LDC.64 R20, c[0x0][0x380] ;  /* 0x0000e000ff147b82 */ /* 0x000ee20000000a00 */
[----:B0-----:R-:W-:-:S04]  /*00c0*/  IMAD.SHL.U32 R3, R5, 0x8, RZ ;  /* 0x0000000805037824 */ /* 0x001fc800078e00ff */
[----:B-1----:R-:W-:-:S05]  /*00d0*/  IMAD.WIDE.U32 R14, R3, 0x2, R14 ;  /* 0x00000002030e7825 */ /* 0x002fca00078e000e */
[----:B--2---:R-:W2:Y:S04]  /*00e0*/  LDG.E.U16.CONSTANT R9, desc[UR6][R14.64] ;  /* 0x000000060e097981 */ /* 0x004ea8000c1e9500 */
[----:B------:R-:W4:Y:S04]  /*00f0*/  LDG.E.U16.CONSTANT R4, desc[UR6][R14.64+0x2] ;  /* 0x000002060e047981 */ /* 0x000f28000c1e9500 */
[----:B------:R-:W5:Y:S04]  /*0100*/  LDG.E.U16.CONSTANT R2, desc[UR6][R14.64+0x4] ;  /* 0x000004060e027981 */ /* 0x000f68000c1e9500 */
[----:B------:R-:W5:Y:S04]  /*0110*/  LDG.E.U16.CONSTANT R22, desc[UR6][R14.64+0x6] ;  /* 0x000006060e167981 */ /* 0x000f68000c1e9500 */
[----:B------:R-:W5:Y:S04]  /*0120*/  LDG.E.U16.CONSTANT R8, desc[UR6][R14.64+0x8] ;  /* 0x000008060e087981 */ /* 0x000f68000c1e9500 */
[----:B------:R-:W5:Y:S04]  /*0130*/  LDG.E.U16.CONSTANT R7, desc[UR6][R14.64+0xa] ;  /* 0x00000a060e077981 */ /* 0x000f68000c1e9500 */
[----:B------:R-:W5:Y:S01]  /*0140*/  LDG.E.U16.CONSTANT R6, desc[UR6][R14.64+0xc] ;  /* 0x00000c060e067981 */ /* 0x000f62000c1e9500 */
[----:B--2---:R-:W-:-:S02]  /*0150*/  SHF.R.U32.HI R3, RZ, 0x3, R9 ;  /* 0x00000003ff037819 */ /* 0x004fc40000011609 */
[----:B----4-:R-:W-:-:S03]  /*0160*/  SHF.R.U32.HI R11, RZ, 0x3, R4 ;  /* 0x00000003ff0b7819 */ /* 0x010fc60000011604 */
[--C-:B------:R-:W-:Y:S02]  /*0170*/  IMAD R3, R3, UR4, R0.reuse ;  /* 0x0000000403037c24 */ /* 0x100fe4000f8e0200 */
[----:B------:R-:W-:Y:S02]  /*0180*/  IMAD R11, R11, UR4, R0 ;  /* 0x000000040b0b7c24 */ /* 0x000fe4000f8e0200 */
[--C-:B---3--:R-:W-:Y:S02]  /*0190*/  IMAD.WIDE R16, R3, 0x8, R20.reuse ;  /* 0x0000000803107825 */ /* 0x108fe400078e0214 */
[----:B------:R0:W2:Y:S02]  /*01a0*/  LDG.E.U16.CONSTANT R3, desc[UR6][R14.64+0xe] ;  /* 0x00000e060e037981 */ /* 0x0000a4000c1e9500 */
[----:B------:R-:W-:Y:S02]  /*01b0*/  IMAD.WIDE R18, R11, 0x8, R20 ;  /* 0x000000080b127825 */ /* 0x000fe400078e0214 */
[----:B------:R-:W3:Y:S04]  /*01c0*/  LDG.E.64.CONSTANT R16, desc[UR6][R16.64] ;  /* 0x0000000610107981 */ /* 0x000ee8000c1e9b00 */
[----:B------:R-:W4:Y:S01]  /*01d0*/  LDG.E.64.CONSTANT R18, desc[UR6][R18.64] ;  /* 0x0000000612127981 */ /* 0x000f22000c1e9b00 */
[----:B-----5:R-:W-:-:S02]  /*01e0*/  SHF.R.U32.HI R11, RZ, 0x3, R2 ;  /* 0x00000003ff0b7819 */ /* 0x020fc40000011602 */
[----:B------:R-:W-:-:S03]  /*01f0*/  SHF.R.U32.HI R13, RZ, 0x3, R22 ;  /* 0x00000003ff0d7819 */ /* 0x000fc60000011616 */
[----:B------:R-:W-:Y:S01]  /*0200*/  IMAD R11, R11, UR4, R0 ;  /* 0x000000040b0b7c24 */ /* 0x000fe2000f8e0200 */
[----:B------:R-:W-:Y:S01]  /*0210*/  SHF.R.U32.HI R23, RZ, 0x3, R8 ;  /* 0x00000003ff177819 */ /* 0x000fe20000011608 */
[----:B------:R-:W-:Y:S02]  /*0220*/  IMAD R13, R13, UR4, R0 ;  /* 0x000000040d0d7c24 */ /* 0x000fe4000f8e0200 */
[----:B------:R-:W-:-:S04]  /*0230*/  IMAD.WIDE R10, R11, 0x8, R20 ;  /* 0x000000080b0a7825 */ /* 0x000fc800078e0214 */
[----:B------:R-:W-:Y:S02]  /*0240*/  IMAD R25, R23, UR4, R0 ;  /* 0x0000000417197c24 */ /* 0x000fe4000f8e0200 */
[--C-:B------:R-:W-:Y:S01]  /*0250*/  IMAD.WIDE R12, R13, 0x8, R20.reuse ;  /* 0x000000080d0c7825 */ /* 0x100fe200078e0214 */
[----:B------:R-:W5:Y:S03]  /*0260*/  LDG.E.64.CONSTANT R10, desc[UR6][R10.64] ;  /* 0x000000060a0a7981 */ /* 0x000f66000c1e9b00 */
[----:B------:R-:W-:Y:S02]  /*0270*/  IMAD.SHL.U32 R9, R9, 0x4, RZ ;  /* 0x0000000409097824 */ /* 0x000fe400078e00ff */
[----:B0-----:R-:W-:Y:S01]  /*0280*/  IMAD.WIDE R14, R25, 0x8, R20 ;  /* 0x00000008190e7825 */ /* 0x001fe200078e0214 */
[----:B------:R-:W-:Y:S01]  /*0290*/  SHF.R.U32.HI R25, RZ, 0x3, R7 ;  /* 0x00000003ff197819 */ /* 0x000fe20000011607 */
[----:B------:R-:W5:Y:S02]  /*02a0*/  LDG.E.64.CONSTANT R12, desc[UR6][R12.64] ;  /* 0x000000060c0c7981 */ /* 0x000f64000c1e9b00 */
[----:B------:R-:W-:Y:S01]  /*02b0*/  IMAD.SHL.U32 R23, R4, 0x4, RZ ;  /* 0x0000000404177824 */ /* 0x000fe200078e00ff */
[----:B------:R-:W-:Y:S01]  /*02c0*/  LOP3.LUT R9, R9, 0x1c, RZ, 0xc0, !PT ;  /* 0x0000001c09097812 */ /* 0x000fe200078ec0ff */
[----:B------:R-:W-:Y:S01]  /*02d0*/  IMAD R25, R25, UR4, R0 ;  /* 0x0000000419197c24 */ /* 0x000fe2000f8e0200 */
[----:B------:R-:W-:Y:S01]  /*02e0*/  SHF.R.U32.HI R27, RZ, 0x3, R6 ;  /* 0x00000003ff1b7819 */ /* 0x000fe20000011606 */
[----:B------:R-:W5:Y:S01]  /*02f0*/  LDG.E.64.CONSTANT R14, desc[UR6][R14.64] ;  /* 0x000000060e0e7981 */ /* 0x000f62000c1e9b00 */
[----:B------:R-:W-:-:S02]  /*0300*/  LOP3.LUT R23, R23, 0x1c, RZ, 0xc0, !PT ;  /* 0x0000001c17177812 */ /* 0x000fc400078ec0ff */
[-CC-:B---3--:R-:W-:Y:S02]  /*0310*/  SHF.R.U64 R4, R16, R9.reuse, R17.reuse ;  /* 0x0000000910047219 */ /* 0x188fe40000001211 */
[----:B------:R-:W-:Y:S01]  /*0320*/  SHF.R.U32.HI R9, RZ, R9, R17 ;  /* 0x00000009ff097219 */ /* 0x000fe20000011611 */
[----:B------:R-:W-:Y:S01]  /*0330*/  IMAD.WIDE R16, R25, 0x8, R20 ;  /* 0x0000000819107825 */ /* 0x000fe200078e0214 */
[-CC-:B----4-:R-:W-:Y:S02]  /*0340*/  SHF.R.U64 R24, R18, R23.reuse, R19.reuse ;  /* 0x0000001712187219 */ /* 0x190fe40000001213 */
[----:B------:R-:W-:Y:S01]  /*0350*/  SHF.R.U32.HI R23, RZ, R23, R19 ;  /* 0x00000017ff177219 */ /* 0x000fe20000011613 */
[----:B------:R-:W-:Y:S01]  /*0360*/  IMAD R19, R27, UR4, R0 ;  /* 0x000000041b137c24 */ /* 0x000fe2000f8e0200 */
[----:B--2---:R-:W-:Y:S01]  /*0370*/  SHF.R.U32.HI R25, RZ, 0x3, R3 ;  /* 0x00000003ff197819 */ /* 0x004fe20000011603 */
[----:B------:R-:W2:Y:S02]  /*0380*/  LDG.E.64.CONSTANT R16, desc[UR6][R16.64] ;  /* 0x0000000610107981 */ /* 0x000ea4000c1e9b00 */
[----:B------:R-:W-:-:S04]  /*0390*/  IMAD.WIDE R18, R19, 0x8, R20 ;  /* 0x0000000813127825 */ /* 0x000fc800078e0214 */
[----:B------:R-:W-:Y:S02]  /*03a0*/  IMAD R25, R25, UR4, R0 ;  /* 0x0000000419197c24 */ /* 0x000fe4000f8e0200 */
[----:B------:R-:W3:Y:S02]  /*03b0*/  LDG.E.64.CONSTANT R18, desc[UR6][R18.64] ;  /* 0x0000000612127981 */ /* 0x000ee4000c1e9b00 */
[----:B------:R-:W-:-:S06]  /*03c0*/  IMAD.WIDE R20, R25, 0x8, R20 ;  /* 0x0000000819147825 */ /* 0x000fcc00078e0214 */
[----:B------:R-:W4:Y:S01]  /*03d0*/  LDG.E.64.CONSTANT R20, desc[UR6][R20.64] ;  /* 0x0000000614147981 */ /* 0x000f22000c1e9b00 */
[----:B------:R-:W-:Y:S02]  /*03e0*/  IMAD.SHL.U32 R25, R24, 0x10, RZ ;  /* 0x0000001018197824 */ /* 0x000fe400078e00ff */
[----:B------:R-:W-:Y:S01]  /*03f0*/  IMAD.SHL.U32 R2, R2, 0x4, RZ ;  /* 0x0000000402027824 */ /* 0x000fe200078e00ff */
[----:B------:R-:W-:Y:S01]  /*0400*/  SHF.L.U64.HI R24, R24, 0x4, R23 ;  /* 0x0000000418187819 */ /* 0x000fe20000010217 */
[----:B------:R-:W-:Y:S01]  /*0410*/  IMAD.SHL.U32 R22, R22, 0x4, RZ ;  /* 0x0000000416167824 */ /* 0x000fe200078e00ff */
[----:B------:R-:W-:Y:S02]  /*0420*/  LOP3.LUT R25, R25, 0xf0, RZ, 0xc0, !PT ;  /* 0x000000f019197812 */ /* 0x000fe400078ec0ff */
[----:B------:R-:W-:Y:S02]  /*0430*/  LOP3.LUT R23, R2, 0x1c, RZ, 0xc0, !PT ;  /* 0x0000001c02177812 */ /* 0x000fe400078ec0ff */
[----:B------:R-:W-:-:S02]  /*0440*/  LOP3.LUT R4, R25, 0xf, R4, 0xf8, !PT ;  /* 0x0000000f19047812 */ /* 0x000fc400078ef804 */
[-CC-:B-----5:R-:W-:Y:S02]  /*0450*/  SHF.R.U64 R2, R10, R23.reuse, R11.reuse ;  /* 0x000000170a027219 */ /* 0x1a0fe4000000120b */
[----:B------:R-:W-:Y:S01]  /*0460*/  SHF.R.U32.HI R25, RZ, R23, R11 ;  /* 0x00000017ff197219 */ /* 0x000fe2000001160b */
[----:B------:R-:W-:Y:S01]  /*0470*/  IMAD.SHL.U32 R8, R8, 0x4, RZ ;  /* 0x0000000408087824 */ /* 0x000fe200078e00ff */
[----:B------:R-:W-:Y:S02]  /*0480*/  LOP3.LUT R11, R22, 0x1c, RZ, 0xc0, !PT ;  /* 0x0000001c160b7812 */ /* 0x000fe400078ec0ff */
[----:B------:R-:W-:Y:S01]  /*0490*/  LOP3.LUT R24, R24, 0xf0, RZ, 0xc0, !PT ;  /* 0x000000f018187812 */ /* 0x000fe200078ec0ff */
[----:B------:R-:W-:Y:S01]  /*04a0*/  IMAD.SHL.U32 R23, R2, 0x100, RZ ;  /* 0x0000010002177824 */ /* 0x000fe200078e00ff */
[----:B------:R-:W-:Y:S02]  /*04b0*/  SHF.R.U64 R10, R12, R11, R13 ;  /* 0x0000000b0c0a7219 */ /* 0x000fe4000000120d */
[----:B------:R-:W-:-:S02]  /*04c0*/  LOP3.LUT R9, R24, 0xf, R9, 0xf8, !PT ;  /* 0x0000000f18097812 */ /* 0x000fc400078ef809 */
[----:B------:R-:W-:Y:S02]  /*04d0*/  SHF.L.U64.HI R22, R2, 0x8, R25 ;  /* 0x0000000802167819 */ /* 0x000fe40000010219 */
[----:B------:R-:W-:Y:S02]  /*04e0*/  SHF.R.U32.HI R13, RZ, R11, R13 ;  /* 0x0000000bff0d7219 */ /* 0x000fe4000001160d */
[----:B------:R-:W-:Y:S01]  /*04f0*/  LOP3.LUT R11, R8, 0x1c, RZ, 0xc0, !PT ;  /* 0x0000001c080b7812 */ /* 0x000fe200078ec0ff */
[----:B------:R-:W-:Y:S01]  /*0500*/  IMAD.SHL.U32 R7, R7, 0x4, RZ ;  /* 0x0000000407077824 */ /* 0x000fe200078e00ff */
[----:B------:R-:W-:Y:S02]  /*0510*/  LOP3.LUT R23, R4, 0xf00, R23, 0xf8, !PT ;  /* 0x00000f0004177812 */ /* 0x000fe400078ef817 */
[----:B------:R-:W-:Y:S02]  /*0520*/  LOP3.LUT R9, R9, 0xf00, R22, 0xf8, !PT ;  /* 0x00000f0009097812 */ /* 0x000fe400078ef816 */
[----:B------:R-:W-:-:S02]  /*0530*/  SHF.L.U64.HI R8, R10, 0xc, R13 ;  /* 0x0000000c0a087819 */ /* 0x000fc4000001020d */
[-CC-:B------:R-:W-:Y:S01]  /*0540*/  SHF.R.U64 R4, R14, R11.reuse, R15.reuse ;  /* 0x0000000b0e047219 */ /* 0x180fe2000000120f */
[----:B------:R-:W-:Y:S01]  /*0550*/  IMAD.SHL.U32 R2, R10, 0x1000, RZ ;  /* 0x000010000a027824 */ /* 0x000fe200078e00ff */
[----:B------:R-:W-:Y:S01]  /*0560*/  SHF.R.U32.HI R11, RZ, R11, R15 ;  /* 0x0000000bff0b7219 */ /* 0x000fe2000001160f */
[----:B------:R-:W-:Y:S01]  /*0570*/  IMAD.SHL.U32 R6, R6, 0x4, RZ ;  /* 0x0000000406067824 */ /* 0x000fe200078e00ff */
[----:B------:R-:W-:Y:S01]  /*0580*/  LOP3.LUT R7, R7, 0x1c, RZ, 0xc0, !PT ;  /* 0x0000001c07077812 */ /* 0x000fe200078ec0ff */
[C---:B------:R-:W-:Y:S01]  /*0590*/  IMAD.U32 R13, R4.reuse, 0x10000, RZ ;  /* 0x00010000040d7824 */ /* 0x040fe200078e00ff */
[----:B------:R-:W-:Y:S02]  /*05a0*/  LOP3.LUT R15, R9, 0xf000, R8, 0xf8, !PT ;  /* 0x0000f000090f7812 */ /* 0x000fe400078ef808 */
[----:B------:R-:W0:Y:S01]  /*05b0*/  LDC.64 R8, c[0x0][0x388] ;  /* 0x0000e200ff087b82 */ /* 0x000e220000000a00 */
[----:B------:R-:W-:Y:S02]  /*05c0*/  SHF.L.U64.HI R4, R4, 0x10, R11 ;  /* 0x0000001004047819 */ /* 0x000fe4000001020b */
[----:B------:R-:W-:Y:S01]  /*05d0*/  LOP3.LUT R2, R23, 0xf000, R2, 0xf8, !PT ;  /* 0x0000f00017027812 */ /* 0x000fe200078ef802 */
[----:B------:R-:W-:Y:S01]  /*05e0*/  IMAD.SHL.U32 R3, R3, 0x4, RZ ;  /* 0x0000000403037824 */ /* 0x000fe200078e00ff */
[----:B------:R-:W-:-:S02]  /*05f0*/  LOP3.LUT R4, R15, 0xf0000, R4, 0xf8, !PT ;  /* 0x000f00000f047812 */ /* 0x000fc400078ef804 */
[----:B------:R-:W-:Y:S02]  /*0600*/  LOP3.LUT R13, R2, 0xf0000, R13, 0xf8, !PT ;  /* 0x000f0000020d7812 */ /* 0x000fe400078ef80d */
[----:B------:R-:W-:Y:S01]  /*0610*/  LOP3.LUT R3, R3, 0x1c, RZ, 0xc0, !PT ;  /* 0x0000001c03037812 */ /* 0x000fe200078ec0ff */
[----:B------:R-:W-:-:S04]  /*0620*/  IMAD R5, R5, UR4, R0 ;  /* 0x0000000405057c24 */ /* 0x000fc8000f8e0200 */
[----:B0-----:R-:W-:Y:S01]  /*0630*/  IMAD.WIDE R8, R5, 0x8, R8 ;  /* 0x0000000805087825 */ /* 0x001fe200078e0208 */
[-CC-:B--2---:R-:W-:Y:S02]  /*0640*/  SHF.R.U64 R11, R16, R7.reuse, R17.reuse ;  /* 0x00000007100b7219 */ /* 0x184fe40000001211 */
[----:B------:R-:W-:Y:S02]  /*0650*/  SHF.R.U32.HI R16, RZ, R7, R17 ;  /* 0x00000007ff107219 */ /* 0x000fe40000011611 */
[----:B------:R-:W-:Y:S01]  /*0660*/  LOP3.LUT R7, R6, 0x1c, RZ, 0xc0, !PT ;  /* 0x0000001c06077812 */ /* 0x000fe200078ec0ff */
[C---:B------:R-:W-:Y:S01]  /*0670*/  IMAD.SHL.U32 R2, R11.reuse, 0x100000, RZ ;  /* 0x001000000b027824 */ /* 0x040fe200078e00ff */
[----:B------:R-:W-:Y:S02]  /*0680*/  SHF.L.U64.HI R11, R11, 0x14, R16 ;  /* 0x000000140b0b7819 */ /* 0x000fe40000010210 */
[-CC-:B---3--:R-:W-:Y:S02]  /*0690*/  SHF.R.U64 R6, R18, R7.reuse, R19.reuse ;  /* 0x0000000712067219 */ /* 0x188fe40000001213 */
[----:B------:R-:W-:-:S02]  /*06a0*/  SHF.R.U32.HI R19, RZ, R7, R19 ;  /* 0x00000007ff137219 */ /* 0x000fc40000011613 */
[----:B------:R-:W-:Y:S01]  /*06b0*/  LOP3.LUT R11, R4, 0xf00000, R11, 0xf8, !PT ;  /* 0x00f00000040b7812 */ /* 0x000fe200078ef80b */
[----:B------:R-:W-:Y:S01]  /*06c0*/  IMAD.SHL.U32 R7, R6, 0x1000000, RZ ;  /* 0x0100000006077824 */ /* 0x000fe200078e00ff */
[----:B------:R-:W-:Y:S02]  /*06d0*/  LOP3.LUT R2, R13, 0xf00000, R2, 0xf8, !PT ;  /* 0x00f000000d027812 */ /* 0x000fe400078ef802 */
[-C--:B----4-:R-:W-:Y:S02]  /*06e0*/  SHF.R.U64 R4, R20, R3.reuse, R21 ;  /* 0x0000000314047219 */ /* 0x090fe40000001215 */
[----:B------:R-:W-:Y:S02]  /*06f0*/  SHF.L.U64.HI R6, R6, 0x18, R19 ;  /* 0x0000001806067819 */ /* 0x000fe40000010213 */
[----:B------:R-:W-:Y:S02]  /*0700*/  SHF.R.U32.HI R3, RZ, R3, R21 ;  /* 0x00000003ff037219 */ /* 0x000fe40000011615 */
[----:B------:R-:W-:Y:S01]  /*0710*/  LOP3.LUT R7, R2, 0xf000000, R7, 0xf8, !PT ;  /* 0x0f00000002077812 */ /* 0x000fe200078ef807 */
[----:B------:R-:W-:Y:S01]  /*0720*/  IMAD.SHL.U32 R2, R4, 0x10000000, RZ ;  /* 0x1000000004027824 */ /* 0x000fe200078e00ff */
[----:B------:R-:W-:-:S02]  /*0730*/  LOP3.LUT R6, R11, 0xf000000, R6, 0xf8, !PT ;  /* 0x0f0000000b067812 */ /* 0x000fc400078ef806 */
[----:B------:R-:W-:Y:S02]  /*0740*/  SHF.L.U64.HI R3, R4, 0x1c, R3 ;  /* 0x0000001c04037819 */ /* 0x000fe40000010203 */
[----:B------:R-:W-:Y:S02]  /*0750*/  LOP3.LUT R2, R7, 0xf0000000, R2, 0xf8, !PT ;  /* 0xf000000007027812 */ /* 0x000fe400078ef802 */
[----:B------:R-:W-:-:S05]  /*0760*/  LOP3.LUT R3, R6, 0xf0000000, R3, 0xf8, !PT ;  /* 0xf000000006037812 */ /* 0x000fca00078ef803 */
[----:B------:R-:W-:Y:S01]  /*0770*/  STG.E.64 desc[UR6][R8.64], R2 ;  /* 0x0000000208007986 */ /* 0x000fe2000c101b06 */
[----:B------:R-:W-:Y:S05]  /*0780*/  EXIT ;  /* 0x000000000000794d */ /* 0x000fea0003800000 */
.L_x_0:
[----:B------:R-:W-:-:S00]  /*0790*/  BRA `(.L_x_0) ;  /* 0xfffffffc00fc7947 */ /* 0x000fc0000383ffff */
[----:B------:R-:W-:-:S00]  /*07a0*/  NOP ;  /* 0x0000000000007918 */ /* 0x000fc00000000000 */
        /* <DEDUP_REMOVED lines=13> */
.L_x_45:


//--------------------- .text._Z18reconstruct_kernelPKjPKtS0_PK6__halfS2_iiiPS3_iiiiii --------------------------
	.section	.text._Z18reconstruct_kernelPKjPKtS0_PK6__halfS2_iiiPS3_iiiiii,"ax",@progbits
	.align	128
        .global         _Z18reconstruct_kernelPKjPKtS0_PK6__halfS2_iiiPS3_iiiiii
        .type           _Z18reconstruct_kernelPKjPKtS0_PK6__halfS2_iiiPS3_iiiiii,@function
        .size           _Z18reconstruct_kernelPKjPKtS0_PK6__halfS2_iiiPS3_iiiiii,(.L_x_46 - _Z18reconstruct_kernelPKjPKtS0_PK6__halfS2_iiiPS3_iiiiii)
        .other          _Z18reconstruct_kernelPKjPKtS0_PK6__halfS2_iiiPS3_iiiiii,@"STO_CUDA_ENTRY STV_DEFAULT"
_Z18reconstruct_kernelPKjPKtS0_PK6__halfS2_iiiPS3_iiiiii:
.text._Z18reconstruct_kernelPKjPKtS0_PK6__halfS2_iiiPS3_iiiiii:
[----:B------:R-:W-:Y:S01]  /*0000*/  LDC R1, c[0x0][0x37c] ;  /* 0x0000df00ff017b82 */ /* 0x000fe20000000800 */
[----:B------:R-:W0:Y:S07]  /*0010*/  S2R R4, SR_TID.X ;  /* 0x0000000000047919 */ /* 0x000e2e0000002100 */
[----:B------:R-:W1:Y:S01]  /*0020*/  S2UR UR6, SR_CTAID.Y ;  /* 0x00000000000679c3 */ /* 0x000e620000002600 */
[----:B------:R-:W2:Y:S07]  /*0030*/  LDCU.64 UR8, c[0x0][0x358] ;  /* 0x00006b00ff0877ac */ /* 0x000eae0008000a00 */
[----:B------:R-:W3:Y:S01]  /*0040*/  LDC R5, c[0x0][0x3a8] ;  /* 0x0000ea00ff057b82 */ /* 0x000ee20000000800 */
[----:B------:R-:W4:Y:S01]  /*0050*/  S2R R9, SR_CTAID.X ;  /* 0x0000000000097919 */ /* 0x000f220000002500 */
[----:B------:R-:W5:Y:S01]  /*0060*/  LDCU UR10, c[0x0][0x3ac] ;  /* 0x00007580ff0a77ac */ /* 0x000f620008000800 */
[----:B-1----:R-:W-:-:S06]  /*0070*/  USHF.L.U32 UR13, UR6, 0x7, URZ ;  /* 0x00000007060d7899 */ /* 0x002fcc00080006ff */
[----:B0-----:R-:W-:-:S04]  /*0080*/  IADD3 R0, PT, PT, R4, UR13, RZ ;  /* 0x0000000d04007c10 */ /* 0x001fc8000fffe0ff */
[----:B---3--:R-:W-:-:S13]  /*0090*/  ISETP.GE.AND P0, PT, R0, R5, PT ;  /* 0x000000050000720c */ /* 0x008fda0003f06270 */
[----:B------:R-:W0:Y:S02]  /*00a0*/  @!P0 LDC.64 R2, c[0x0][0x388] ;  /* 0x0000e200ff028b82 */ /* 0x000e240000000a00 */
[----:B0-----:R-:W-:-:S06]  /*00b0*/  @!P0 IMAD.WIDE.U32 R2, R0, 0x2, R2 ;  /* 0x0000000200028825 */ /* 0x001fcc00078e0002 */
[----:B--2---:R-:W2:Y:S01]  /*00c0*/  @!P0 LDG.E.U16.CONSTANT R2, desc[UR8][R2.64] ;  /* 0x0000000802028981 */ /* 0x004ea2000c1e9500 */
[----:B----4-:R-:W-:Y:S02]  /*00d0*/  LEA R0, R9, R4, 0x7 ;  /* 0x0000000409007211 */ /* 0x010fe400078e38ff */
[----:B------:R-:W-:Y:S01]  /*00e0*/  @!P0 MOV R6, 0x400 ;  /* 0x0000040000068802 */ /* 0x000fe20000000f00 */
[----:B------:R-:W0:Y:S01]  /*00f0*/  @!P0 S2R R7, SR_CgaCtaId ;  /* 0x0000000000078919 */ /* 0x000e220000008800 */
[----:B-----5:R-:W-:Y:S02]  /*0100*/  ISETP.GE.AND P1, PT, R0, UR10, PT ;  /* 0x0000000a00007c0c */ /* 0x020fe4000bf26270 */
[----:B0-----:R-:W-:-:S04]  /*0110*/  @!P0 LEA R7, R7, R6, 0x18 ;  /* 0x0000000607078211 */ /* 0x001fc800078ec0ff */
[----:B------:R-:W-:-:S05]  /*0120*/  @!P0 LEA R7, R4, R7, 0x1 ;  /* 0x0000000704078211 */ /* 0x000fca00078e08ff */
[----:B--2---:R0:W-:Y:S02]  /*0130*/  @!P0 STS.U16 [R7], R2 ;  /* 0x0000000207008388 */ /* 0x0041e40000000400 */
[----:B------:R-:W-:Y:S05]  /*0140*/  @P1 EXIT ;  /* 0x000000000000194d */ /* 0x000fea0003800000 */
[----:B------:R-:W1:Y:S01]  /*0150*/  LDCU.64 UR4, c[0x0][0x3a0] ;  /* 0x00007400ff0477ac */ /* 0x000e620008000a00 */
[----:B0-----:R-:W0:Y:S01]  /*0160*/  LDC.64 R6, c[0x0][0x390] ;  /* 0x0000e400ff067b82 */ /* 0x001e220000000a00 */
[----:B------:R-:W-:-:S07]  /*0170*/  USHF.L.U32 UR6, UR6, 0x8, URZ ;  /* 0x0000000806067899 */ /* 0x000fce00080006ff */
[----:B------:R-:W2:Y:S01]  /*0180*/  LDC.64 R12, c[0x0][0x398] ;  /* 0x0000e600ff0c7b82 */ /* 0x000ea20000000a00 */
[----:B------:R-:W-:Y:S01]  /*0190*/  SHF.R.S32.HI R9, RZ, 0x1f, R0 ;  /* 0x0000001fff097819 */ /* 0x000fe20000011400 */
[----:B------:R-:W3:Y:S01]  /*01a0*/  LDCU UR7, c[0x0][0x3c0] ;  /* 0x00007800ff0777ac */ /* 0x000ee20008000800 */
[----:B-1----:R-:W-:-:S06]  /*01b0*/  UIMAD.WIDE.U32 UR4, UR6, 0x2, UR4 ;  /* 0x00000002060478a5 */ /* 0x002fcc000f8e0004 */
[----:B------:R-:W-:Y:S02]  /*01c0*/  MOV R10, UR4 ;  /* 0x00000004000a7c02 */ /* 0x000fe40008000f00 */
[----:B------:R-:W-:-:S05]  /*01d0*/  MOV R11, UR5 ;  /* 0x00000005000b7c02 */ /* 0x000fca0008000f00 */
[----:B------:R-:W4:Y:S01]  /*01e0*/  LDG.E.U16.CONSTANT R2, desc[UR8][R10.64] ;  /* 0x000000080a027981 */ /* 0x000f22000c1e9500 */
[----:B------:R-:W-:Y:S01]  /*01f0*/  LEA.HI R9, R9, R0, RZ, 0x3 ;  /* 0x0000000009097211 */ /* 0x000fe200078f18ff */
[C---:B----4-:R-:W-:Y:S02]  /*0200*/  IMAD R3, R2.reuse, UR10, RZ ;  /* 0x0000000a02037c24 */ /* 0x050fe4000f8e02ff */
[----:B--2---:R-:W-:-:S03]  /*0210*/  IMAD.WIDE.U32 R12, R2, 0x2, R12 ;  /* 0x00000002020c7825 */ /* 0x004fc600078e000c */
[----:B------:R-:W-:-:S04]  /*0220*/  SHF.R.S32.HI R8, RZ, 0x1f, R3 ;  /* 0x0000001fff087819 */ /* 0x000fc80000011403 */
[----:B------:R-:W-:Y:S02]  /*0230*/  LEA.HI R8, R8, R3, RZ, 0x3 ;  /* 0x0000000308087211 */ /* 0x000fe400078f18ff */
[----:B------:R-:W-:-:S04]  /*0240*/  SHF.R.S32.HI R3, RZ, 0x3, R9 ;  /* 0x00000003ff037819 */ /* 0x000fc80000011409 */
[----:B------:R-:W-:-:S05]  /*0250*/  LEA.HI.SX32 R9, R8, R3, 0x1d ;  /* 0x0000000308097211 */ /* 0x000fca00078feaff */
[----:B0-----:R-:W-:Y:S02]  /*0260*/  IMAD.WIDE R8, R9, 0x4, R6 ;  /* 0x0000000409087825 */ /* 0x001fe400078e0206 */
[----:B------:R0:W5:Y:S04]  /*0270*/  LDG.E.U16.CONSTANT R6, desc[UR8][R10.64+0x2] ;  /* 0x000002080a067981 */ /* 0x000168000c1e9500 */
[----:B------:R0:W5:Y:S04]  /*0280*/  LDG.E.U16.CONSTANT R7, desc[UR8][R12.64] ;  /* 0x000000080c077981 */ /* 0x000168000c1e9500 */
[----:B------:R0:W5:Y:S01]  /*0290*/  LDG.E.CONSTANT R9, desc[UR8][R8.64] ;  /* 0x0000000808097981 */ /* 0x000162000c1e9900 */
[----:B---3--:R-:W-:Y:S01]  /*02a0*/  UISETP.GT.AND UP0, UPT, UR13, UR7, UPT ;  /* 0x000000070d00728c */ /* 0x008fe2000bf04270 */
[----:B------:R-:W-:-:S08]  /*02b0*/  UMOV UR4, URZ ;  /* 0x000000ff00047c82 */ /* 0x000fd00008000000 */
[----:B0-----:R-:W-:Y:S05]  /*02c0*/  BRA.U !UP0, `(.L_x_1) ;  /* 0x0000000108207547 */ /* 0x001fea000b800000 */
[----:B------:R-:W0:Y:S02]  /*02d0*/  LDCU UR4, c[0x0][0x3c4] ;  /* 0x00007880ff0477ac */ /* 0x000e240008000800 */
[----:B0-----:R-:W-:-:S04]  /*02e0*/  UISETP.LT.AND UP0, UPT, UR13, UR4, UPT ;  /* 0x000000040d00728c */ /* 0x001fc8000bf01270 */
[----:B------:R-:W-:-:S04]  /*02f0*/  USEL UR4, UR13, UR4, UP0 ;  /* 0x000000040d047287 */ /* 0x000fc80008000000 */
[----:B------:R-:W-:-:S04]  /*0300*/  UIADD3 UR4, UPT, UPT, UR4, -UR7, URZ ;  /* 0x8000000704047290 */ /* 0x000fc8000fffe0ff */
[----:B------:R-:W-:-:S04]  /*0310*/  USHF.R.S32.HI UR5, URZ, 0x1f, UR4 ;  /* 0x0000001fff057899 */ /* 0x000fc80008011404 */
[----:B------:R-:W-:-:S04]  /*0320*/  ULEA.HI UR5, UR5, UR4, URZ, 0x5 ;  /* 0x0000000405057291 */ /* 0x000fc8000f8f28ff */
[----:B------:R-:W-:-:S04]  /*0330*/  USHF.R.S32.HI UR5, URZ, 0x5, UR5 ;  /* 0x00000005ff057899 */ /* 0x000fc80008011405 */
[----:B------:R-:W-:-:S12]  /*0340*/  UIMAD UR4, UR5, 0x6, URZ ;  /* 0x00000006050478a4 */ /* 0x000fd8000f8e02ff */
.L_x_1:
[----:B------:R-:W0:Y:S01]  /*0350*/  LDCU UR5, c[0x0][0x3c4] ;  /* 0x00007880ff0577ac */ /* 0x000e220008000800 */
[----:B------:R-:W-:Y:S01]  /*0360*/  HFMA2 R8, -RZ, RZ, 0, 0 ;  /* 0x00000000ff087431 */ /* 0x000fe200000001ff */
[----:B0-----:R-:W-:-:S09]  /*0370*/  UISETP.GT.AND UP0, UPT, UR13, UR5, UPT ;  /* 0x000000050d00728c */ /* 0x001fd2000bf04270 */
[----:B------:R-:W-:Y:S05]  /*0380*/  BRA.U !UP0, `(.L_x_2) ;  /* 0x00000001081c7547 */ /* 0x000fea000b800000 */
[----:B------:R-:W0:Y:S02]  /*0390*/  LDC R8, c[0x0][0x3c8] ;  /* 0x0000f200ff087b82 */ /* 0x000e240000000800 */
[----:B0-----:R-:W-:-:S04]  /*03a0*/  VIMNMX R8, PT, PT, R8, UR13, PT ;  /* 0x0000000d08087c48 */ /* 0x001fc8000bfe0100 */
[----:B------:R-:W-:-:S04]  /*03b0*/  IADD3 R8, PT, PT, R8, -UR5, RZ ;  /* 0x8000000508087c10 */ /* 0x000fc8000fffe0ff */
[----:B------:R-:W-:-:S04]  /*03c0*/  SHF.R.S32.HI R11, RZ, 0x1f, R8 ;  /* 0x0000001fff0b7819 */ /* 0x000fc80000011408 */
[----:B------:R-:W-:-:S04]  /*03d0*/  LEA.HI R11, R11, R8, RZ, 0x5 ;  /* 0x000000080b0b7211 */ /* 0x000fc800078f28ff */
[----:B------:R-:W-:-:S05]  /*03e0*/  SHF.R.S32.HI R11, RZ, 0x5, R11 ;  /* 0x00000005ff0b7819 */ /* 0x000fca000001140b */
[----:B------:R-:W-:-:S07]  /*03f0*/  IMAD R8, R11, 0x5, RZ ;  /* 0x000000050b087824 */ /* 0x000fce00078e02ff */
.L_x_2:
[----:B------:R-:W0:Y:S01]  /*0400*/  LDCU UR5, c[0x0][0x3c8] ;  /* 0x00007900ff0577ac */ /* 0x000e220008000800 */
[----:B------:R-:W-:Y:S01]  /*0410*/  IMAD.MOV.U32 R11, RZ, RZ, RZ ;  /* 0x000000ffff0b7224 */ /* 0x000fe200078e00ff */
[----:B0-----:R-:W-:-:S09]  /*0420*/  UISETP.GT.AND UP0, UPT, UR13, UR5, UPT ;  /* 0x000000050d00728c */ /* 0x001fd2000bf04270 */
[----:B------:R-:W-:Y:S05]  /*0430*/  BRA.U !UP0, `(.L_x_3) ;  /* 0x00000001081c7547 */ /* 0x000fea000b800000 */
[----:B------:R-:W0:Y:S02]  /*0440*/  LDC R10, c[0x0][0x3cc] ;  /* 0x0000f300ff0a7b82 */ /* 0x000e240000000800 */
[----:B0-----:R-:W-:-:S04]  /*0450*/  VIMNMX R10, PT, PT, R10, UR13, PT ;  /* 0x0000000d0a0a7c48 */ /* 0x001fc8000bfe0100 */
[----:B------:R-:W-:-:S04]  /*0460*/  IADD3 R10, PT, PT, R10, -UR5, RZ ;  /* 0x800000050a0a7c10 */ /* 0x000fc8000fffe0ff */
[----:B------:R-:W-:-:S04]  /*0470*/  SHF.R.S32.HI R11, RZ, 0x1f, R10 ;  /* 0x0000001fff0b7819 */ /* 0x000fc8000001140a */
[----:B------:R-:W-:-:S04]  /*0480*/  LEA.HI R11, R11, R10, RZ, 0x5 ;  /* 0x0000000a0b0b7211 */ /* 0x000fc800078f28ff */
[----:B------:R-:W-:-:S04]  /*0490*/  SHF.R.S32.HI R11, RZ, 0x5, R11 ;  /* 0x00000005ff0b7819 */ /* 0x000fc8000001140b */
[----:B------:R-:W-:-:S07]  /*04a0*/  SHF.L.U32 R11, R11, 0x2, RZ ;  /* 0x000000020b0b7819 */ /* 0x000fce00000006ff */
.L_x_3:
[----:B------:R-:W0:Y:S01]  /*04b0*/  LDCU UR5, c[0x0][0x3cc] ;  /* 0x00007980ff0577ac */ /* 0x000e220008000800 */
[----:B------:R-:W-:Y:S01]  /*04c0*/  MOV R10, RZ ;  /* 0x000000ff000a7202 */ /* 0x000fe20000000f00 */
        /* <DEDUP_REMOVED lines=9> */
.L_x_4:
        /* <DEDUP_REMOVED lines=10> */
[----:B------:R-:W-:-:S07]  /*0600*/  IMAD.SHL.U32 R13, R13, 0x2, RZ ;  /* 0x000000020d0d7824 */ /* 0x000fce00078e00ff */
.L_x_5:
[----:B------:R-:W-:Y:S01]  /*0610*/  UISETP.LT.AND UP0, UPT, UR13, UR7, UPT ;  /* 0x000000070d00728c */ /* 0x000fe2000bf01270 */
[----:B------:R-:W-:Y:S01]  /*0620*/  SHF.L.U32 R4, R4, 0x2, RZ ;  /* 0x0000000204047819 */ /* 0x000fe200000006ff */
[----:B------:R-:W-:Y:S01]  /*0630*/  BAR.SYNC.DEFER_BLOCKING 0x0 ;  /* 0x0000000000007b1d */ /* 0x000fe20000010000 */
[----:B-----5:R-:W-:Y:S01]  /*0640*/  IADD3 R6, PT, PT, R6, UR13, RZ ;  /* 0x0000000d06067c10 */ /* 0x020fe2000fffe0ff */
[----:B------:R-:W-:Y:S01]  /*0650*/  USEL UR5, UR13, UR7, UP0 ;  /* 0x000000070d057287 */ /* 0x000fe20008000000 */
[----:B------:R-:W-:-:S03]  /*0660*/  LOP3.LUT R4, R4, 0x1c, RZ, 0xc0, !PT ;  /* 0x0000001c04047812 */ /* 0x000fc600078ec0ff */
[----:B------:R-:W-:Y:S01]  /*0670*/  USHF.R.S32.HI UR6, URZ, 0x1f, UR5 ;  /* 0x0000001fff067899 */ /* 0x000fe20008011405 */
[----:B------:R-:W-:-:S03]  /*0680*/  SHF.R.U32.HI R9, RZ, R4, R9 ;  /* 0x00000004ff097219 */ /* 0x000fc60000011609 */
[----:B------:R-:W-:Y:S01]  /*0690*/  ULEA.HI UR6, UR6, UR5, URZ, 0x5 ;  /* 0x0000000506067291 */ /* 0x000fe2000f8f28ff */
[----:B------:R-:W-:-:S03]  /*06a0*/  LOP3.LUT R9, R9, 0xf, RZ, 0xc0, !PT ;  /* 0x0000000f09097812 */ /* 0x000fc600078ec0ff */
[----:B------:R-:W-:Y:S02]  /*06b0*/  USHF.R.S32.HI UR6, URZ, 0x5, UR6 ;  /* 0x00000005ff067899 */ /* 0x000fe40008011406 */
[----:B------:R-:W-:Y:S02]  /*06c0*/  IMAD R12, R9, R9, R9 ;  /* 0x00000009090c7224 */ /* 0x000fe400078e0209 */
[----:B------:R-:W-:-:S03]  /*06d0*/  ULEA UR4, UR6, UR4, 0x3 ;  /* 0x0000000406047291 */ /* 0x000fc6000f8e18ff */
[----:B------:R-:W-:-:S03]  /*06e0*/  IADD3 R12, PT, PT, R9, 0x1, R12 ;  /* 0x00000001090c7810 */ /* 0x000fc60007ffe00c */
[----:B------:R-:W-:-:S03]  /*06f0*/  IADD3 R8, PT, PT, R11, UR4, R8 ;  /* 0x000000040b087c10 */ /* 0x000fc6000fffe008 */
[----:B------:R-:W0:Y:S01]  /*0700*/  I2F.F16 R12, R12 ;  /* 0x0000000c000c7306 */ /* 0x000e220000200c00 */
[----:B------:R-:W-:Y:S01]  /*0710*/  IADD3 R8, PT, PT, R13, R8, R10 ;  /* 0x000000080d087210 */ /* 0x000fe20007ffe00a */
[----:B------:R-:W1:Y:S01]  /*0720*/  LDCU.64 UR4, c[0x0][0x380] ;  /* 0x00007000ff0477ac */ /* 0x000e620008000a00 */
[----:B------:R-:W-:-:S03]  /*0730*/  MOV R10, UR13 ;  /* 0x0000000d000a7c02 */ /* 0x000fc60008000f00 */
[----:B------:R-:W-:Y:S01]  /*0740*/  IMAD R9, R8, UR10, RZ ;  /* 0x0000000a08097c24 */ /* 0x000fe2000f8e02ff */
[----:B------:R-:W-:Y:S02]  /*0750*/  VIADDMNMX R11, R10, 0x80, R5, PT ;  /* 0x000000800a0b7846 */ /* 0x000fe40003800105 */
[----:B------:R-:W-:Y:S02]  /*0760*/  SHF.R.S32.HI R8, RZ, 0x1f, R0 ;  /* 0x0000001fff087819 */ /* 0x000fe40000011400 */
[----:B------:R-:W-:Y:S02]  /*0770*/  IADD3 R10, P0, PT, R0, R9, RZ ;  /* 0x00000009000a7210 */ /* 0x000fe40007f1e0ff */
[----:B------:R-:W-:Y:S02]  /*0780*/  VIMNMX R5, PT, PT, R5, UR7, PT ;  /* 0x0000000705057c48 */ /* 0x000fe4000bfe0100 */
[----:B------:R-:W-:Y:S02]  /*0790*/  LEA.HI.X.SX32 R9, R9, R8, 0x1, P0 ;  /* 0x0000000809097211 */ /* 0x000fe400000f0eff */
[----:B------:R-:W-:Y:S01]  /*07a0*/  ISETP.GT.AND P0, PT, R5, UR13, PT ;  /* 0x0000000d05007c0c */ /* 0x000fe2000bf04270 */
[----:B0-----:R-:W-:Y:S01]  /*07b0*/  HMUL2 R5, R12.H0_H0, R7.H0_H0 ;  /* 0x200000070c057232 */ /* 0x001fe20000000800 */
[----:B------:R-:W-:-:S02]  /*07c0*/  R2UR UR10, R11 ;  /* 0x000000000b0a72ca */ /* 0x000fc400000e0000 */
[----:B-1----:R-:W-:Y:S01]  /*07d0*/  LEA R26, P1, R10, UR4, 0x2 ;  /* 0x000000040a1a7c11 */ /* 0x002fe2000f8210ff */
[----:B------:R-:W-:-:S03]  /*07e0*/  UMOV UR4, URZ ;  /* 0x000000ff00047c82 */ /* 0x000fc60008000000 */
[----:B------:R-:W-:-:S05]  /*07f0*/  LEA.HI.X R27, R10, UR5, R9, 0x2, P1 ;  /* 0x000000050a1b7c11 */ /* 0x000fca00088f1409 */
[----:B------:R-:W-:Y:S05]  /*0800*/  @!P0 BRA `(.L_x_6) ;  /* 0x00000014005c8947 */ /* 0x000fea0003800000 */
[----:B------:R-:W0:Y:S01]  /*0810*/  LDC R7, c[0x0][0x3ac] ;  /* 0x0000eb00ff077b82 */ /* 0x000e220000000800 */
[----:B------:R-:W-:Y:S01]  /*0820*/  UISETP.LT.AND UP0, UPT, UR10, UR7, UPT ;  /* 0x000000070a00728c */ /* 0x000fe2000bf01270 */
[----:B------:R-:W1:Y:S03]  /*0830*/  LDCU.64 UR14, c[0x0][0x3a0] ;  /* 0x00007400ff0e77ac */ /* 0x000e660008000a00 */
[----:B------:R-:W-:-:S03]  /*0840*/  USEL UR11, UR10, UR7, UP0 ;  /* 0x000000070a0b7287 */ /* 0x000fc60008000000 */
[----:B------:R-:W2:Y:S01]  /*0850*/  LDC.64 R12, c[0x0][0x390] ;  /* 0x0000e400ff0c7b82 */ /* 0x000ea20000000a00 */
[----:B------:R-:W-:-:S07]  /*0860*/  UMOV UR4, URZ ;  /* 0x000000ff00047c82 */ /* 0x000fce0008000000 */
[----:B------:R-:W3:Y:S08]  /*0870*/  LDC.64 R14, c[0x0][0x398] ;  /* 0x0000e600ff0e7b82 */ /* 0x000ef00000000a00 */
[----:B-1----:R-:W4:Y:S02]  /*0880*/  LDC.64 R10, c[0x0][0x3b8] ;  /* 0x0000ee00ff0a7b82 */ /* 0x002f240000000a00 */
.L_x_8:
[C---:B0-----:R-:W-:Y:S02]  /*0890*/  IMAD.WIDE R18, R7.reuse, 0x4, R26 ;  /* 0x0000000407127825 */ /* 0x041fe400078e021a */
[----:B------:R0:W5:Y:S02]  /*08a0*/  LDG.E.CONSTANT R26, desc[UR8][R26.64] ;  /* 0x000000081a1a7981 */ /* 0x000164000c1e9900 */
[C---:B------:R-:W-:Y:S02]  /*08b0*/  IMAD.WIDE R8, R7.reuse, 0x4, R18 ;  /* 0x0000000407087825 */ /* 0x040fe400078e0212 */
[----:B------:R0:W5:Y:S04]  /*08c0*/  LDG.E.CONSTANT R25, desc[UR8][R18.64] ;  /* 0x0000000812197981 */ /* 0x000168000c1e9900 */
[----:B------:R0:W5:Y:S01]  /*08d0*/  LDG.E.CONSTANT R23, desc[UR8][R8.64] ;  /* 0x0000000808177981 */ /* 0x000162000c1e9900 */
[----:B------:R-:W-:-:S05]  /*08e0*/  IMAD.WIDE R16, R7, 0x4, R8 ;  /* 0x0000000407107825 */ /* 0x000fca00078e0208 */
[----:B------:R0:W5:Y:S01]  /*08f0*/  LDG.E.CONSTANT R24, desc[UR8][R16.64] ;  /* 0x0000000810187981 */ /* 0x000162000c1e9900 */
[----:B------:R-:W1:Y:S01]  /*0900*/  S2UR UR6, SR_CgaCtaId ;  /* 0x00000000000679c3 */ /* 0x000e620000008800 */
[----:B------:R-:W-:Y:S01]  /*0910*/  ISETP.NE.AND P0, PT, R6, UR13, PT ;  /* 0x0000000d06007c0c */ /* 0x000fe2000bf05270 */
[----:B------:R-:W-:Y:S02]  /*0920*/  UMOV UR5, 0x400 ;  /* 0x0000040000057882 */ /* 0x000fe40000000000 */
[----:B-1----:R-:W-:-:S04]  /*0930*/  ULEA UR5, UR6, UR5, 0x18 ;  /* 0x0000000506057291 */ /* 0x002fc8000f8ec0ff */
[----:B------:R-:W-:-:S06]  /*0940*/  ULEA UR5, UR4, UR5, 0x1 ;  /* 0x0000000504057291 */ /* 0x000fcc000f8e08ff */
[----:B0-----:R-:W-:Y:S06]  /*0950*/  @P0 BRA `(.L_x_7) ;  /* 0x0000000000540947 */ /* 0x001fec0003800000 */
[----:B------:R-:W-:-:S05]  /*0960*/  IMAD R5, R2, R7, R7 ;  /* 0x0000000702057224 */ /* 0x000fca00078e0207 */
[----:B------:R-:W-:-:S04]  /*0970*/  SHF.R.S32.HI R6, RZ, 0x1f, R5 ;  /* 0x0000001fff067819 */ /* 0x000fc80000011405 */
[----:B------:R-:W-:-:S04]  /*0980*/  LEA.HI R6, R6, R5, RZ, 0x3 ;  /* 0x0000000506067211 */ /* 0x000fc800078f18ff */
[----:B------:R-:W-:-:S05]  /*0990*/  LEA.HI.SX32 R21, R6, R3, 0x1d ;  /* 0x0000000306157211 */ /* 0x000fca00078feaff */
[----:B--2---:R-:W-:-:S06]  /*09a0*/  IMAD.WIDE R20, R21, 0x4, R12 ;  /* 0x0000000415147825 */ /* 0x004fcc00078e020c */
[----:B------:R-:W2:Y:S01]  /*09b0*/  LDG.E.CONSTANT R21, desc[UR8][R20.64] ;  /* 0x0000000814157981 */ /* 0x000ea2000c1e9900 */
[----:B------:R-:W-:Y:S01]  /*09c0*/  USHF.L.U32 UR6, UR13, 0x1, URZ ;  /* 0x000000010d067899 */ /* 0x000fe200080006ff */
[----:B---3--:R-:W-:-:S03]  /*09d0*/  IMAD.WIDE R18, R2, 0x2, R14 ;  /* 0x0000000202127825 */ /* 0x008fc600078e020e */
[----:B------:R-:W-:-:S03]  /*09e0*/  UIMAD.WIDE.U32 UR6, UR6, 0x2, UR14 ;  /* 0x00000002060678a5 */ /* 0x000fc6000f8e000e */
[----:B------:R-:W3:Y:S03]  /*09f0*/  LDG.E.U16.CONSTANT R18, desc[UR8][R18.64+0x2] ;  /* 0x0000020812127981 */ /* 0x000ee6000c1e9500 */
[----:B------:R-:W-:Y:S02]  /*0a00*/  MOV R8, UR6 ;  /* 0x0000000600087c02 */ /* 0x000fe40008000f00 */
[----:B------:R-:W-:-:S05]  /*0a10*/  MOV R9, UR7 ;  /* 0x0000000700097c02 */ /* 0x000fca0008000f00 */
[----:B------:R-:W4:Y:S01]  /*0a20*/  LDG.E.U16.CONSTANT R8, desc[UR8][R8.64+0x2] ;  /* 0x0000020808087981 */ /* 0x000f22000c1e9500 */
[----:B------:R-:W-:Y:S02]  /*0a30*/  IADD3 R2, PT, PT, R2, 0x1, RZ ;  /* 0x0000000102027810 */ /* 0x000fe40007ffe0ff */
[----:B--2---:R-:W-:-:S04]  /*0a40*/  SHF.R.U32.HI R5, RZ, R4, R21 ;  /* 0x00000004ff057219 */ /* 0x004fc80000011615 */
[----:B------:R-:W-:-:S05]  /*0a50*/  LOP3.LUT R5, R5, 0xf, RZ, 0xc0, !PT ;  /* 0x0000000f05057812 */ /* 0x000fca00078ec0ff */
[----:B------:R-:W-:-:S05]  /*0a60*/  IMAD R6, R5, R5, R5 ;  /* 0x0000000505067224 */ /* 0x000fca00078e0205 */
[----:B------:R-:W-:-:S04]  /*0a70*/  IADD3 R22, PT, PT, R5, 0x1, R6 ;  /* 0x0000000105167810 */ /* 0x000fc80007ffe006 */
[----:B------:R-:W3:Y:S01]  /*0a80*/  I2F.F16 R5, R22 ;  /* 0x0000001600057306 */ /* 0x000ee20000200c00 */
[----:B----4-:R-:W-:Y:S02]  /*0a90*/  VIADD R6, R8, UR13 ;  /* 0x0000000d08067c36 */ /* 0x010fe40008000000 */
[----:B---3--:R-:W-:-:S07]  /*0aa0*/  HMUL2 R5, R5.H0_H0, R18.H0_H0 ;  /* 0x2000001205057232 */ /* 0x008fce0000000800 */
.L_x_7:
[----:B-----5:R-:W-:Y:S01]  /*0ab0*/  SHF.R.U32.HI R18, RZ, 0x8, R26 ;  /* 0x00000008ff127819 */ /* 0x020fe2000001161a */
[----:B------:R-:W0:Y:S01]  /*0ac0*/  LDS.U16 R8, [UR5] ;  /* 0x00000005ff087984 */ /* 0x000e220008000400 */
[----:B------:R-:W-:Y:S01]  /*0ad0*/  LOP3.LUT R9, R26, 0xff, RZ, 0xc0, !PT ;  /* 0x000000ff1a097812 */ /* 0x000fe200078ec0ff */
[----:B------:R-:W-:Y:S01]  /*0ae0*/  IMAD.WIDE R16, R7, 0x4, R16 ;  /* 0x0000000407107825 */ /* 0x000fe200078e0210 */
[----:B------:R-:W-:Y:S01]  /*0af0*/  LOP3.LUT R18, R18, 0xff, RZ, 0xc0, !PT ;  /* 0x000000ff12127812 */ /* 0x000fe200078ec0ff */
[----:B------:R-:W1:Y:S01]  /*0b00*/  LDS.U16 R20, [UR5+0x4] ;  /* 0x00000405ff147984 */ /* 0x000e620008000400 */
[----:B------:R-:W-:Y:S02]  /*0b10*/  IADD3 R21, PT, PT, R9, -0x80, RZ ;  /* 0xffffff8009157810 */ /* 0x000fe40007ffe0ff */
[----:B------:R-:W-:Y:S02]  /*0b20*/  IADD3 R22, PT, PT, R18, -0x80, RZ ;  /* 0xffffff8012167810 */ /* 0x000fe40007ffe0ff */
[----:B------:R-:W-:Y:S01]  /*0b30*/  SHF.R.U32.HI R27, RZ, 0x10, R26 ;  /* 0x00000010ff1b7819 */ /* 0x000fe2000001161a */
[----:B------:R-:W2:Y:S01]  /*0b40*/  LDS.U16 R18, [UR5+0x2] ;  /* 0x00000205ff127984 */ /* 0x000ea20008000400 */
[----:B------:R-:W-:Y:S01]  /*0b50*/  I2F.F16 R21, R21 ;  /* 0x0000001500157306 */ /* 0x000fe20000200c00 */
[----:B------:R-:W-:-:S02]  /*0b60*/  LEA.HI R26, R26, 0xffffff80, RZ, 0x8 ;  /* 0xffffff801a1a7811 */ /* 0x000fc400078f40ff */
[----:B------:R-:W-:-:S05]  /*0b70*/  LOP3.LUT R27, R27, 0xff, RZ, 0xc0, !PT ;  /* 0x000000ff1b1b7812 */ /* 0x000fca00078ec0ff */
[----:B------:R-:W3:Y:S08]  /*0b80*/  I2F.F16 R22, R22 ;  /* 0x0000001600167306 */ /* 0x000ef00000200c00 */
[----:B------:R-:W-:Y:S01]  /*0b90*/  I2F.F16 R26, R26 ;  /* 0x0000001a001a7306 */ /* 0x000fe20000200c00 */
[----:B---3--:R-:W-:Y:S02]  /*0ba0*/  PRMT R22, R21, 0x5410, R22 ;  /* 0x0000541015167816 */ /* 0x008fe40000000016 */
[----:B------:R-:W-:Y:S01]  /*0bb0*/  IADD3 R27, PT, PT, R27, -0x80, RZ ;  /* 0xffffff801b1b7810 */ /* 0x000fe20007ffe0ff */
[----:B------:R-:W3:Y:S02]  /*0bc0*/  LDS.U16 R21, [UR5+0x6] ;  /* 0x00000605ff157984 */ /* 0x000ee40008000400 */
[----:B------:R-:W-:-:S02]  /*0bd0*/  HFMA2 R19, R22, R5, -RZ ;  /* 0x0000000516137231 */ /* 0x000fc400001000ff */
[----:B0-----:R-:W-:Y:S01]  /*0be0*/  IMAD R9, R8, R7, R0 ;  /* 0x0000000708097224 */ /* 0x001fe200078e0200 */
[----:B------:R0:W3:Y:S01]  /*0bf0*/  LDG.E.CONSTANT R22, desc[UR8][R16.64] ;  /* 0x0000000810167981 */ /* 0x0000e2000c1e9900 */
[----:B------:R-:W1:Y:S02]  /*0c00*/  I2F.F16 R27, R27 ;  /* 0x0000001b001b7306 */ /* 0x000e640000200c00 */
[----:B----4-:R-:W-:-:S05]  /*0c10*/  IMAD.WIDE R8, R9, 0x2, R10 ;  /* 0x0000000209087825 */ /* 0x010fca00078e020a */
[----:B------:R4:W-:Y:S01]  /*0c20*/  STG.E.U16 desc[UR8][R8.64], R19 ;  /* 0x0000001308007986 */ /* 0x0009e2000c101508 */
[----:B-1----:R-:W-:Y:S01]  /*0c30*/  PRMT R26, R27, 0x5410, R26 ;  /* 0x000054101b1a7816 */ /* 0x002fe2000000001a */
[----:B----4-:R-:W-:-:S04]  /*0c40*/  IMAD R9, R20, R7, R0 ;  /* 0x0000000714097224 */ /* 0x010fc800078e0200 */
[----:B------:R-:W-:Y:S02]  /*0c50*/  HMUL2 R20, R26, R5 ;  /* 0x000000051a147232 */ /* 0x000fe40000000000 */
[----:B------:R-:W1:Y:S01]  /*0c60*/  LDS.U16 R26, [UR5+0x8] ;  /* 0x00000805ff1a7984 */ /* 0x000e620008000400 */
[----:B--2---:R-:W-:Y:S01]  /*0c70*/  IMAD R29, R18, R7, R0 ;  /* 0x00000007121d7224 */ /* 0x004fe200078e0200 */
[----:B------:R-:W-:-:S03]  /*0c80*/  PRMT R8, R19, 0x7632, R8 ;  /* 0x0000763213087816 */ /* 0x000fc60000000008 */
[----:B------:R-:W-:Y:S01]  /*0c90*/  IMAD.WIDE R18, R29, 0x2, R10 ;  /* 0x000000021d127825 */ /* 0x000fe200078e020a */
[----:B------:R-:W-:Y:S01]  /*0ca0*/  SHF.R.U32.HI R28, RZ, 0x8, R25 ;  /* 0x00000008ff1c7819 */ /* 0x000fe20000011619 */
[----:B------:R-:W2:Y:S02]  /*0cb0*/  LDS.U16 R29, [UR5+0xa] ;  /* 0x00000a05ff1d7984 */ /* 0x000ea40008000400 */
[----:B0-----:R-:W-:Y:S02]  /*0cc0*/  IMAD.WIDE R16, R7, 0x4, R16 ;  /* 0x0000000407107825 */ /* 0x001fe400078e0210 */
[----:B------:R0:W-:Y:S02]  /*0cd0*/  STG.E.U16 desc[UR8][R18.64], R8 ;  /* 0x0000000812007986 */ /* 0x0001e4000c101508 */
[----:B---3--:R-:W-:Y:S02]  /*0ce0*/  IMAD R21, R21, R7, R0 ;  /* 0x0000000715157224 */ /* 0x008fe400078e0200 */
[----:B0-----:R-:W-:Y:S01]  /*0cf0*/  IMAD.WIDE R8, R9, 0x2, R10 ;  /* 0x0000000209087825 */ /* 0x001fe200078e020a */
[----:B------:R-:W-:-:S05]  /*0d00*/  PRMT R19, R20, 0x7610, R19 ;  /* 0x0000761014137816 */ /* 0x000fca0000000013 */
[----:B------:R0:W-:Y:S01]  /*0d10*/  STG.E.U16 desc[UR8][R8.64], R19 ;  /* 0x0000001308007986 */ /* 0x0001e2000c101508 */
[----:B------:R-:W-:Y:S02]  /*0d20*/  LOP3.LUT R27, R25, 0xff, RZ, 0xc0, !PT ;  /* 0x000000ff191b7812 */ /* 0x000fe400078ec0ff */
[----:B------:R-:W-:Y:S02]  /*0d30*/  LOP3.LUT R28, R28, 0xff, RZ, 0xc0, !PT ;  /* 0x000000ff1c1c7812 */ /* 0x000fe400078ec0ff */
[----:B0-----:R-:W-:Y:S01]  /*0d40*/  PRMT R9, R20, 0x7632, R9 ;  /* 0x0000763214097816 */ /* 0x001fe20000000009 */
[----:B------:R0:W3:Y:S01]  /*0d50*/  LDG.E.CONSTANT R8, desc[UR8][R16.64] ;  /* 0x0000000810087981 */ /* 0x0000e2000c1e9900 */
[----:B------:R-:W-:Y:S01]  /*0d60*/  IMAD.WIDE R20, R21, 0x2, R10 ;  /* 0x0000000215147825 */ /* 0x000fe200078e020a */
[----:B------:R-:W-:-:S04]  /*0d70*/  IADD3 R27, PT, PT, R27, -0x80, RZ ;  /* 0xffffff801b1b7810 */ /* 0x000fc80007ffe0ff */
[----:B------:R4:W-:Y:S04]  /*0d80*/  STG.E.U16 desc[UR8][R20.64], R9 ;  /* 0x0000000914007986 */ /* 0x0009e8000c101508 */
[----:B------:R-:W0:Y:S01]  /*0d90*/  LDS.U16 R9, [UR5+0xc] ;  /* 0x00000c05ff097984 */ /* 0x000e220008000400 */
[----:B------:R-:W-:Y:S01]  /*0da0*/  IADD3 R28, PT, PT, R28, -0x80, RZ ;  /* 0xffffff801c1c7810 */ /* 0x000fe20007ffe0ff */
[----:B------:R-:W-:Y:S01]  /*0db0*/  I2F.F16 R27, R27 ;  /* 0x0000001b001b7306 */ /* 0x000fe20000200c00 */
[----:B-1----:R-:W-:Y:S01]  /*0dc0*/  IMAD R19, R26, R7, R0 ;  /* 0x000000071a137224 */ /* 0x002fe200078e0200 */
[----:B------:R-:W-:Y:S02]  /*0dd0*/  LEA.HI R26, R25, 0xffffff80, RZ, 0x8 ;  /* 0xffffff80191a7811 */ /* 0x000fe400078f40ff */
[----:B----4-:R-:W-:-:S04]  /*0de0*/  SHF.R.U32.HI R20, RZ, 0x10, R25 ;  /* 0x00000010ff147819 */ /* 0x010fc80000011619 */
[----:B------:R1:W4:Y:S01]  /*0df0*/  I2F.F16 R18, R28 ;  /* 0x0000001c00127306 */ /* 0x0003220000200c00 */
[----:B------:R-:W-:Y:S01]  /*0e00*/  LOP3.LUT R25, R20, 0xff, RZ, 0xc0, !PT ;  /* 0x000000ff14197812 */ /* 0x000fe200078ec0ff */
[----:B-1----:R-:W1:Y:S03]  /*0e10*/  LDS.U16 R28, [UR5+0xe] ;  /* 0x00000e05ff1c7984 */ /* 0x002e660008000400 */
[----:B------:R-:W-:-:S03]  /*0e20*/  IADD3 R25, PT, PT, R25, -0x80, RZ ;  /* 0xffffff8019197810 */ /* 0x000fc60007ffe0ff */
[----:B------:R2:W-:Y:S01]  /*0e30*/  I2F.F16 R20, R26 ;  /* 0x0000001a00147306 */ /* 0x0005e20000200c00 */
[----:B----4-:R-:W-:-:S07]  /*0e40*/  PRMT R18, R27, 0x5410, R18 ;  /* 0x000054101b127816 */ /* 0x010fce0000000012 */
[----:B------:R-:W4:Y:S01]  /*0e50*/  I2F.F16 R25, R25 ;  /* 0x0000001900197306 */ /* 0x000f220000200c00 */
[----:B------:R-:W-:Y:S02]  /*0e60*/  HFMA2 R21, R18, R5, -RZ ;  /* 0x0000000512157231 */ /* 0x000fe400001000ff */
[----:B------:R-:W-:-:S04]  /*0e70*/  IMAD.WIDE R18, R19, 0x2, R10 ;  /* 0x0000000213127825 */ /* 0x000fc800078e020a */
[----:B--2---:R-:W-:Y:S01]  /*0e80*/  IMAD R27, R29, R7, R0 ;  /* 0x000000071d1b7224 */ /* 0x004fe200078e0200 */
[----:B------:R2:W-:Y:S03]  /*0e90*/  STG.E.U16 desc[UR8][R18.64], R21 ;  /* 0x0000001512007986 */ /* 0x0005e6000c101508 */
[----:B------:R-:W-:Y:S01]  /*0ea0*/  IMAD.WIDE R26, R27, 0x2, R10 ;  /* 0x000000021b1a7825 */ /* 0x000fe200078e020a */
[----:B------:R-:W-:Y:S02]  /*0eb0*/  PRMT R29, R21, 0x7632, R29 ;  /* 0x00007632151d7816 */ /* 0x000fe4000000001d */
[----:B----4-:R-:W-:Y:S01]  /*0ec0*/  PRMT R20, R25, 0x5410, R20 ;  /* 0x0000541019147816 */ /* 0x010fe20000000014 */
[----:B0-----:R-:W-:-:S04]  /*0ed0*/  IMAD.WIDE R16, R7, 0x4, R16 ;  /* 0x0000000407107825 */ /* 0x001fc800078e0210 */
[----:B--2---:R-:W-:Y:S02]  /*0ee0*/  IMAD R21, R9, R7, R0 ;  /* 0x0000000709157224 */ /* 0x004fe400078e0200 */
[----:B------:R-:W-:Y:S01]  /*0ef0*/  HMUL2 R9, R20, R5 ;  /* 0x0000000514097232 */ /* 0x000fe20000000000 */
[----:B------:R0:W-:Y:S01]  /*0f00*/  STG.E.U16 desc[UR8][R26.64], R29 ;  /* 0x0000001d1a007986 */ /* 0x0001e2000c101508 */
[----:B------:R-:W-:-:S03]  /*0f10*/  IMAD.WIDE R20, R21, 0x2, R10 ;  /* 0x0000000215147825 */ /* 0x000fc600078e020a */
[----:B------:R-:W2:Y:S01]  /*0f20*/  LDS.U16 R25, [UR5+0x10] ;  /* 0x00001005ff197984 */ /* 0x000ea20008000400 */
[----:B-1----:R-:W-:Y:S01]  /*0f30*/  IMAD R19, R28, R7, R0 ;  /* 0x000000071c137224 */ /* 0x002fe200078e0200 */
[C---:B0-----:R-:W-:Y:S02]  /*0f40*/  PRMT R27, R9.reuse, 0x7610, R27 ;  /* 0x00007610091b7816 */ /* 0x041fe4000000001b */
[----:B------:R-:W-:Y:S02]  /*0f50*/  PRMT R26, R9, 0x7632, R26 ;  /* 0x00007632091a7816 */ /* 0x000fe4000000001a */
[----:B------:R0:W4:Y:S01]  /*0f60*/  LDG.E.CONSTANT R9, desc[UR8][R16.64] ;  /* 0x0000000810097981 */ /* 0x000122000c1e9900 */
[----:B------:R-:W-:-:S03]  /*0f70*/  SHF.R.U32.HI R29, RZ, 0x8, R23 ;  /* 0x00000008ff1d7819 */ /* 0x000fc60000011617 */
[----:B------:R1:W-:Y:S01]  /*0f80*/  STG.E.U16 desc[UR8][R20.64], R27 ;  /* 0x0000001b14007986 */ /* 0x0003e2000c101508 */
[----:B------:R-:W-:Y:S01]  /*0f90*/  LOP3.LUT R29, R29, 0xff, RZ, 0xc0, !PT ;  /* 0x000000ff1d1d7812 */ /* 0x000fe200078ec0ff */
[----:B------:R-:W-:-:S03]  /*0fa0*/  IMAD.WIDE R18, R19, 0x2, R10 ;  /* 0x0000000213127825 */ /* 0x000fc600078e020a */
[----:B------:R-:W-:Y:S02]  /*0fb0*/  IADD3 R29, PT, PT, R29, -0x80, RZ ;  /* 0xffffff801d1d7810 */ /* 0x000fe40007ffe0ff */
[----:B-1----:R-:W-:Y:S01]  /*0fc0*/  LOP3.LUT R27, R23, 0xff, RZ, 0xc0, !PT ;  /* 0x000000ff171b7812 */ /* 0x002fe200078ec0ff */
[----:B------:R-:W-:Y:S04]  /*0fd0*/  STG.E.U16 desc[UR8][R18.64], R26 ;  /* 0x0000001a12007986 */ /* 0x000fe8000c101508 */
[----:B------:R-:W-:Y:S01]  /*0fe0*/  VIADD R28, R27, 0xffffff80 ;  /* 0xffffff801b1c7836 */ /* 0x000fe20000000000 */
[----:B------:R-:W1:Y:S01]  /*0ff0*/  LDS.U16 R26, [UR5+0x12] ;  /* 0x00001205ff1a7984 */ /* 0x000e620008000400 */
[----:B------:R-:W-:Y:S08]  /*1000*/  I2F.F16 R29, R29 ;  /* 0x0000001d001d7306 */ /* 0x000ff00000200c00 */
[----:B------:R-:W0:Y:S01]  /*1010*/  I2F.F16 R28, R28 ;  /* 0x0000001c001c7306 */ /* 0x000e220000200c00 */
[----:B--2---:R-:W-:-:S02]  /*1020*/  IMAD R21, R25, R7, R0 ;  /* 0x0000000719157224 */ /* 0x004fc400078e0200 */
[----:B0-----:R-:W-:Y:S01]  /*1030*/  IMAD.WIDE R16, R7, 0x4, R16 ;  /* 0x0000000407107825 */ /* 0x001fe200078e0210 */
[----:B------:R-:W0:Y:S01]  /*1040*/  LDS.U16 R25, [UR5+0x14] ;  /* 0x00001405ff197984 */ /* 0x000e220008000400 */
[----:B------:R-:W-:-:S05]  /*1050*/  PRMT R28, R28, 0x5410, R29 ;  /* 0x000054101c1c7816 */ /* 0x000fca000000001d */
[----:B------:R-:W-:Y:S02]  /*1060*/  HFMA2 R27, R28, R5, -RZ ;  /* 0x000000051c1b7231 */ /* 0x000fe400001000ff */
[----:B------:R-:W-:-:S03]  /*1070*/  IMAD.WIDE R20, R21, 0x2, R10 ;  /* 0x0000000215147825 */ /* 0x000fc600078e020a */
[----:B------:R-:W-:Y:S01]  /*1080*/  PRMT R28, R27, 0x7610, R28 ;  /* 0x000076101b1c7816 */ /* 0x000fe2000000001c */
[----:B-1----:R-:W-:Y:S01]  /*1090*/  IMAD R19, R26, R7, R0 ;  /* 0x000000071a137224 */ /* 0x002fe200078e0200 */
[----:B------:R-:W-:-:S03]  /*10a0*/  SHF.R.U32.HI R26, RZ, 0x10, R23 ;  /* 0x00000010ff1a7819 */ /* 0x000fc60000011617 */
[----:B------:R1:W-:Y:S01]  /*10b0*/  STG.E.U16 desc[UR8][R20.64], R28 ;  /* 0x0000001c14007986 */ /* 0x0003e2000c101508 */
[----:B------:R-:W-:-:S03]  /*10c0*/  LOP3.LUT R26, R26, 0xff, RZ, 0xc0, !PT ;  /* 0x000000ff1a1a7812 */ /* 0x000fc600078ec0ff */
[----:B------:R-:W2:Y:S01]  /*10d0*/  LDS.U16 R20, [UR5+0x16] ;  /* 0x00001605ff147984 */ /* 0x000ea20008000400 */
[----:B-1----:R-:W-:Y:S02]  /*10e0*/  PRMT R21, R27, 0x7632, R21 ;  /* 0x000076321b157816 */ /* 0x002fe40000000015 */
[----:B------:R-:W-:Y:S02]  /*10f0*/  LEA.HI R27, R23, 0xffffff80, RZ, 0x8 ;  /* 0xffffff80171b7811 */ /* 0x000fe400078f40ff */
[----:B------:R-:W4:Y:S01]  /*1100*/  LDG.E.CONSTANT R23, desc[UR8][R16.64] ;  /* 0x0000000810177981 */ /* 0x000f22000c1e9900 */
[----:B------:R-:W-:-:S03]  /*1110*/  IADD3 R26, PT, PT, R26, -0x80, RZ ;  /* 0xffffff801a1a7810 */ /* 0x000fc60007ffe0ff */
[----:B------:R-:W-:Y:S08]  /*1120*/  I2F.F16 R27, R27 ;  /* 0x0000001b001b7306 */ /* 0x000ff00000200c00 */
[----:B------:R-:W1:Y:S01]  /*1130*/  I2F.F16 R26, R26 ;  /* 0x0000001a001a7306 */ /* 0x000e620000200c00 */
[----:B0-----:R-:W-:Y:S02]  /*1140*/  IMAD R29, R25, R7, R0 ;  /* 0x00000007191d7224 */ /* 0x001fe400078e0200 */
[----:B------:R-:W0:Y:S01]  /*1150*/  LDS.U16 R25, [UR5+0x18] ;  /* 0x00001805ff197984 */ /* 0x000e220008000400 */
[----:B------:R-:W-:Y:S01]  /*1160*/  SHF.R.U32.HI R28, RZ, 0x8, R24 ;  /* 0x00000008ff1c7819 */ /* 0x000fe20000011618 */
[----:B------:R-:W-:-:S03]  /*1170*/  IMAD.WIDE R18, R19, 0x2, R10 ;  /* 0x0000000213127825 */ /* 0x000fc600078e020a */
[----:B------:R-:W-:Y:S02]  /*1180*/  LOP3.LUT R28, R28, 0xff, RZ, 0xc0, !PT ;  /* 0x000000ff1c1c7812 */ /* 0x000fe400078ec0ff */
[----:B------:R2:W-:Y:S01]  /*1190*/  STG.E.U16 desc[UR8][R18.64], R21 ;  /* 0x0000001512007986 */ /* 0x0005e2000c101508 */
[----:B-1----:R-:W-:Y:S02]  /*11a0*/  PRMT R26, R26, 0x5410, R27 ;  /* 0x000054101a1a7816 */ /* 0x002fe4000000001b */
[----:B------:R-:W-:Y:S02]  /*11b0*/  LOP3.LUT R27, R24, 0xff, RZ, 0xc0, !PT ;  /* 0x000000ff181b7812 */ /* 0x000fe400078ec0ff */
[----:B------:R-:W-:Y:S01]  /*11c0*/  IADD3 R28, PT, PT, R28, -0x80, RZ ;  /* 0xffffff801c1c7810 */ /* 0x000fe20007ffe0ff */
[----:B--2---:R-:W-:Y:S01]  /*11d0*/  IMAD.WIDE R18, R29, 0x2, R10 ;  /* 0x000000021d127825 */ /* 0x004fe200078e020a */
[----:B------:R-:W-:-:S03]  /*11e0*/  IADD3 R29, PT, PT, R27, -0x80, RZ ;  /* 0xffffff801b1d7810 */ /* 0x000fc60007ffe0ff */
[----:B------:R-:W-:Y:S01]  /*11f0*/  HMUL2 R21, R26, R5 ;  /* 0x000000051a157232 */ /* 0x000fe20000000000 */
[----:B------:R1:W-:Y:S08]  /*1200*/  I2F.F16 R27, R28 ;  /* 0x0000001c001b7306 */ /* 0x0003f00000200c00 */
[----:B------:R2:W0:Y:S01]  /*1210*/  I2F.F16 R26, R29 ;  /* 0x0000001d001a7306 */ /* 0x0004220000200c00 */
[----:B------:R-:W-:Y:S01]  /*1220*/  IMAD R20, R20, R7, R0 ;  /* 0x0000000714147224 */ /* 0x000fe200078e0200 */
[----:B------:R2:W-:Y:S04]  /*1230*/  STG.E.U16 desc[UR8][R18.64], R21 ;  /* 0x0000001512007986 */ /* 0x0005e8000c101508 */
[----:B-1----:R-:W1:Y:S01]  /*1240*/  LDS.U16 R28, [UR5+0x1a] ;  /* 0x00001a05ff1c7984 */ /* 0x002e620008000400 */
[----:B--2---:R-:W-:Y:S01]  /*1250*/  PRMT R29, R21, 0x7632, R29 ;  /* 0x00007632151d7816 */ /* 0x004fe2000000001d */
[----:B------:R-:W-:Y:S01]  /*1260*/  IMAD.WIDE R20, R20, 0x2, R10 ;  /* 0x0000000214147825 */ /* 0x000fe200078e020a */
[----:B0-----:R-:W-:-:S02]  /*1270*/  PRMT R26, R26, 0x5410, R27 ;  /* 0x000054101a1a7816 */ /* 0x001fc4000000001b */
[----:B------:R-:W0:Y:S04]  /*1280*/  LDS.U16 R27, [UR5+0x1c] ;  /* 0x00001c05ff1b7984 */ /* 0x000e280008000400 */
[----:B------:R2:W-:Y:S01]  /*1290*/  STG.E.U16 desc[UR8][R20.64], R29 ;  /* 0x0000001d14007986 */ /* 0x0005e2000c101508 */
[----:B------:R-:W-:Y:S01]  /*12a0*/  IMAD R19, R25, R7, R0 ;  /* 0x0000000719137224 */ /* 0x000fe200078e0200 */
[----:B------:R-:W-:Y:S01]  /*12b0*/  SHF.R.U32.HI R25, RZ, 0x10, R24 ;  /* 0x00000010ff197819 */ /* 0x000fe20000011618 */
[----:B--2---:R-:W-:Y:S02]  /*12c0*/  HFMA2 R21, R26, R5, -RZ ;  /* 0x000000051a157231 */ /* 0x004fe400001000ff */
[----:B------:R-:W2:Y:S01]  /*12d0*/  LDS.U16 R26, [UR5+0x1e] ;  /* 0x00001e05ff1a7984 */ /* 0x000ea20008000400 */
[----:B------:R-:W-:-:S02]  /*12e0*/  LOP3.LUT R25, R25, 0xff, RZ, 0xc0, !PT ;  /* 0x000000ff19197812 */ /* 0x000fc400078ec0ff */
[----:B------:R-:W-:Y:S02]  /*12f0*/  LEA.HI R20, R24, 0xffffff80, RZ, 0x8 ;  /* 0xffffff8018147811 */ /* 0x000fe400078f40ff */
[----:B------:R-:W-:-:S04]  /*1300*/  IADD3 R29, PT, PT, R25, -0x80, RZ ;  /* 0xffffff80191d7810 */ /* 0x000fc80007ffe0ff */
[----:B------:R-:W-:Y:S08]  /*1310*/  I2F.F16 R20, R20 ;  /* 0x0000001400147306 */ /* 0x000ff00000200c00 */
[----:B------:R-:W0:Y:S01]  /*1320*/  I2F.F16 R29, R29 ;  /* 0x0000001d001d7306 */ /* 0x000e220000200c00 */
[----:B------:R-:W-:-:S04]  /*1330*/  IMAD.WIDE R18, R19, 0x2, R10 ;  /* 0x0000000213127825 */ /* 0x000fc800078e020a */
[----:B-1----:R-:W-:Y:S01]  /*1340*/  IMAD R25, R28, R7, R0 ;  /* 0x000000071c197224 */ /* 0x002fe200078e0200 */
[----:B------:R1:W-:Y:S01]  /*1350*/  STG.E.U16 desc[UR8][R18.64], R21 ;  /* 0x0000001512007986 */ /* 0x0003e2000c101508 */
[----:B------:R-:W-:Y:S02]  /*1360*/  PRMT R28, R21, 0x7632, R28 ;  /* 0x00007632151c7816 */ /* 0x000fe4000000001c */
[----:B------:R-:W-:Y:S01]  /*1370*/  IMAD.WIDE R24, R25, 0x2, R10 ;  /* 0x0000000219187825 */ /* 0x000fe200078e020a */
[----:B0-----:R-:W-:-:S03]  /*1380*/  PRMT R20, R29, 0x5410, R20 ;  /* 0x000054101d147816 */ /* 0x001fc60000000014 */
[-CC-:B-1----:R-:W-:Y:S02]  /*1390*/  IMAD R19, R27, R7.reuse, R0.reuse ;  /* 0x000000071b137224 */ /* 0x182fe400078e0200 */
[----:B------:R-:W-:Y:S01]  /*13a0*/  HMUL2 R21, R20, R5 ;  /* 0x0000000514157232 */ /* 0x000fe20000000000 */
[----:B------:R0:W-:Y:S01]  /*13b0*/  STG.E.U16 desc[UR8][R24.64], R28 ;  /* 0x0000001c18007986 */ /* 0x0001e2000c101508 */
[----:B--2---:R-:W-:Y:S01]  /*13c0*/  IMAD R20, R26, R7, R0 ;  /* 0x000000071a147224 */ /* 0x004fe200078e0200 */
[----:B------:R-:W-:Y:S01]  /*13d0*/  SHF.R.U32.HI R26, RZ, 0x8, R22 ;  /* 0x00000008ff1a7819 */ /* 0x000fe20000011616 */
[----:B------:R-:W-:Y:S01]  /*13e0*/  IMAD.WIDE R18, R19, 0x2, R10 ;  /* 0x0000000213127825 */ /* 0x000fe200078e020a */
[----:B------:R-:W1:Y:S02]  /*13f0*/  LDS.U16 R27, [UR5+0x20] ;  /* 0x00002005ff1b7984 */ /* 0x000e640008000400 */
[----:B------:R-:W-:Y:S02]  /*1400*/  LOP3.LUT R26, R26, 0xff, RZ, 0xc0, !PT ;  /* 0x000000ff1a1a7812 */ /* 0x000fe400078ec0ff */
[----:B0-----:R-:W-:-:S02]  /*1410*/  PRMT R28, R21, 0x7610, R28 ;  /* 0x00007610151c7816 */ /* 0x001fc4000000001c */
[----:B------:R-:W-:Y:S01]  /*1420*/  PRMT R24, R21, 0x7632, R24 ;  /* 0x0000763215187816 */ /* 0x000fe20000000018 */
[----:B------:R-:W-:Y:S01]  /*1430*/  IMAD.WIDE R20, R20, 0x2, R10 ;  /* 0x0000000214147825 */ /* 0x000fe200078e020a */
[----:B------:R-:W-:Y:S01]  /*1440*/  LOP3.LUT R25, R22, 0xff, RZ, 0xc0, !PT ;  /* 0x000000ff16197812 */ /* 0x000fe200078ec0ff */
[----:B------:R0:W-:Y:S02]  /*1450*/  STG.E.U16 desc[UR8][R18.64], R28 ;  /* 0x0000001c12007986 */ /* 0x0001e4000c101508 */
[----:B------:R-:W-:Y:S02]  /*1460*/  VIADD R29, R26, 0xffffff80 ;  /* 0xffffff801a1d7836 */ /* 0x000fe40000000000 */
[----:B------:R2:W-:Y:S01]  /*1470*/  STG.E.U16 desc[UR8][R20.64], R24 ;  /* 0x0000001814007986 */ /* 0x0005e2000c101508 */
[----:B------:R-:W-:-:S03]  /*1480*/  IADD3 R25, PT, PT, R25, -0x80, RZ ;  /* 0xffffff8019197810 */ /* 0x000fc60007ffe0ff */
[----:B------:R-:W3:Y:S01]  /*1490*/  LDS.U16 R24, [UR5+0x22] ;  /* 0x00002205ff187984 */ /* 0x000ee20008000400 */
[----:B------:R-:W-:Y:S03]  /*14a0*/  I2F.F16 R29, R29 ;  /* 0x0000001d001d7306 */ /* 0x000fe60000200c00 */
[----:B------:R-:W-:Y:S04]  /*14b0*/  LDS.U16 R26, [UR5+0x24] ;  /* 0x00002405ff1a7984 */ /* 0x000fe80008000400 */
[----:B------:R-:W3:Y:S01]  /*14c0*/  LDS.U16 R28, [UR5+0x26] ;  /* 0x00002605ff1c7984 */ /* 0x000ee20008000400 */
[----:B------:R-:W1:Y:S01]  /*14d0*/  I2F.F16 R25, R25 ;  /* 0x0000001900197306 */ /* 0x000e620000200c00 */
[----:B0-----:R-:W-:-:S04]  /*14e0*/  SHF.R.U32.HI R18, RZ, 0x10, R22 ;  /* 0x00000010ff127819 */ /* 0x001fc80000011616 */
[----:B------:R-:W-:Y:S02]  /*14f0*/  LOP3.LUT R18, R18, 0xff, RZ, 0xc0, !PT ;  /* 0x000000ff12127812 */ /* 0x000fe400078ec0ff */
[----:B--2---:R-:W-:Y:S02]  /*1500*/  LEA.HI R20, R22, 0xffffff80, RZ, 0x8 ;  /* 0xffffff8016147811 */ /* 0x004fe400078f40ff */
[----:B------:R-:W-:Y:S02]  /*1510*/  IADD3 R22, PT, PT, R18, -0x80, RZ ;  /* 0xffffff8012167810 */ /* 0x000fe40007ffe0ff */
[----:B-1----:R-:W-:Y:S02]  /*1520*/  PRMT R18, R25, 0x5410, R29 ;  /* 0x0000541019127816 */ /* 0x002fe4000000001d */
[----:B------:R-:W-:Y:S03]  /*1530*/  I2F.F16 R20, R20 ;  /* 0x0000001400147306 */ /* 0x000fe60000200c00 */
[----:B------:R-:W-:-:S05]  /*1540*/  HFMA2 R21, R18, R5, -RZ ;  /* 0x0000000512157231 */ /* 0x000fca00001000ff */
[----:B------:R0:W1:Y:S01]  /*1550*/  I2F.F16 R25, R22 ;  /* 0x0000001600197306 */ /* 0x0000620000200c00 */
[----:B------:R-:W-:-:S04]  /*1560*/  IMAD R19, R27, R7, R0 ;  /* 0x000000071b137224 */ /* 0x000fc800078e0200 */
[----:B------:R-:W-:Y:S01]  /*1570*/  IMAD.WIDE R18, R19, 0x2, R10 ;  /* 0x0000000213127825 */ /* 0x000fe200078e020a */
[----:B------:R-:W-:-:S03]  /*1580*/  PRMT R29, R21, 0x7610, R29 ;  /* 0x00007610151d7816 */ /* 0x000fc6000000001d */
[----:B---3--:R-:W-:Y:S01]  /*1590*/  IMAD R27, R24, R7, R0 ;  /* 0x00000007181b7224 */ /* 0x008fe200078e0200 */
[----:B0-----:R-:W0:Y:S01]  /*15a0*/  LDS.U16 R22, [UR5+0x28] ;  /* 0x00002805ff167984 */ /* 0x001e220008000400 */
[----:B-1----:R-:W-:-:S03]  /*15b0*/  PRMT R20, R25, 0x5410, R20 ;  /* 0x0000541019147816 */ /* 0x002fc60000000014 */
[----:B------:R1:W-:Y:S01]  /*15c0*/  STG.E.U16 desc[UR8][R18.64], R29 ;  /* 0x0000001d12007986 */ /* 0x0003e2000c101508 */
[----:B------:R-:W-:-:S04]  /*15d0*/  IMAD.WIDE R24, R27, 0x2, R10 ;  /* 0x000000021b187825 */ /* 0x000fc800078e020a */
[-CC-:B------:R-:W-:Y:S01]  /*15e0*/  IMAD R27, R28, R7.reuse, R0.reuse ;  /* 0x000000071c1b7224 */ /* 0x180fe200078e0200 */
[----:B-1----:R-:W-:Y:S01]  /*15f0*/  PRMT R19, R21, 0x7632, R19 ;  /* 0x0000763215137816 */ /* 0x002fe20000000013 */
[----:B------:R-:W-:Y:S02]  /*1600*/  IMAD R21, R26, R7, R0 ;  /* 0x000000071a157224 */ /* 0x000fe400078e0200 */
[----:B------:R-:W-:Y:S02]  /*1610*/  HMUL2 R26, R20, R5 ;  /* 0x00000005141a7232 */ /* 0x000fe40000000000 */
[----:B------:R1:W-:Y:S01]  /*1620*/  STG.E.U16 desc[UR8][R24.64], R19 ;  /* 0x0000001318007986 */ /* 0x0003e2000c101508 */
[----:B------:R-:W-:Y:S02]  /*1630*/  IMAD.WIDE R20, R21, 0x2, R10 ;  /* 0x0000000215147825 */ /* 0x000fe400078e020a */
[C---:B------:R-:W-:Y:S02]  /*1640*/  PRMT R28, R26.reuse, 0x7610, R28 ;  /* 0x000076101a1c7816 */ /* 0x040fe4000000001c */
[----:B-1----:R-:W-:Y:S01]  /*1650*/  IMAD.WIDE R18, R27, 0x2, R10 ;  /* 0x000000021b127825 */ /* 0x002fe200078e020a */
[----:B------:R-:W-:-:S02]  /*1660*/  PRMT R27, R26, 0x7632, R27 ;  /* 0x000076321a1b7816 */ /* 0x000fc4000000001b */
[C---:B------:R-:W-:Y:S01]  /*1670*/  LEA.HI R26, R8.reuse, 0xffffff80, RZ, 0x8 ;  /* 0xffffff80081a7811 */ /* 0x040fe200078f40ff */
[----:B------:R1:W-:Y:S01]  /*1680*/  STG.E.U16 desc[UR8][R20.64], R28 ;  /* 0x0000001c14007986 */ /* 0x0003e2000c101508 */
[----:B------:R-:W-:Y:S02]  /*1690*/  SHF.R.U32.HI R29, RZ, 0x8, R8 ;  /* 0x00000008ff1d7819 */ /* 0x000fe40000011608 */
[----:B------:R2:W-:Y:S01]  /*16a0*/  I2F.F16 R24, R26 ;  /* 0x0000001a00187306 */ /* 0x0005e20000200c00 */
[----:B------:R3:W-:Y:S04]  /*16b0*/  STG.E.U16 desc[UR8][R18.64], R27 ;  /* 0x0000001b12007986 */ /* 0x0007e8000c101508 */
[----:B------:R-:W-:Y:S04]  /*16c0*/  LDS.U16 R27, [UR5+0x2c] ;  /* 0x00002c05ff1b7984 */ /* 0x000fe80008000400 */
[----:B--2---:R-:W2:Y:S01]  /*16d0*/  LDS.U16 R26, [UR5+0x2a] ;  /* 0x00002a05ff1a7984 */ /* 0x004ea20008000400 */
[----:B-1----:R-:W-:-:S02]  /*16e0*/  LOP3.LUT R28, R8, 0xff, RZ, 0xc0, !PT ;  /* 0x000000ff081c7812 */ /* 0x002fc400078ec0ff */
[----:B------:R-:W-:Y:S02]  /*16f0*/  LOP3.LUT R29, R29, 0xff, RZ, 0xc0, !PT ;  /* 0x000000ff1d1d7812 */ /* 0x000fe400078ec0ff */
[----:B------:R-:W-:Y:S02]  /*1700*/  IADD3 R25, PT, PT, R28, -0x80, RZ ;  /* 0xffffff801c197810 */ /* 0x000fe40007ffe0ff */
[----:B------:R-:W-:Y:S02]  /*1710*/  SHF.R.U32.HI R8, RZ, 0x10, R8 ;  /* 0x00000010ff087819 */ /* 0x000fe40000011608 */
[----:B------:R-:W-:Y:S02]  /*1720*/  IADD3 R29, PT, PT, R29, -0x80, RZ ;  /* 0xffffff801d1d7810 */ /* 0x000fe40007ffe0ff */
[----:B---3--:R-:W-:Y:S01]  /*1730*/  LOP3.LUT R18, R8, 0xff, RZ, 0xc0, !PT ;  /* 0x000000ff08127812 */ /* 0x008fe200078ec0ff */
[----:B------:R-:W-:Y:S03]  /*1740*/  I2F.F16 R25, R25 ;  /* 0x0000001900197306 */ /* 0x000fe60000200c00 */
[----:B------:R-:W-:-:S05]  /*1750*/  IADD3 R18, PT, PT, R18, -0x80, RZ ;  /* 0xffffff8012127810 */ /* 0x000fca0007ffe0ff */
[----:B------:R-:W1:Y:S08]  /*1760*/  I2F.F16 R8, R29 ;  /* 0x0000001d00087306 */ /* 0x000e700000200c00 */
[----:B------:R-:W3:Y:S01]  /*1770*/  I2F.F16 R19, R18 ;  /* 0x0000001200137306 */ /* 0x000ee20000200c00 */
[----:B0-----:R-:W-:Y:S01]  /*1780*/  IMAD R21, R22, R7, R0 ;  /* 0x0000000716157224 */ /* 0x001fe200078e0200 */
[----:B-1----:R-:W-:-:S05]  /*1790*/  PRMT R8, R25, 0x5410, R8 ;  /* 0x0000541019087816 */ /* 0x002fca0000000008 */
[----:B------:R-:W-:Y:S02]  /*17a0*/  HFMA2 R28, R8, R5, -RZ ;  /* 0x00000005081c7231 */ /* 0x000fe400001000ff */
[----:B------:R-:W0:Y:S01]  /*17b0*/  LDS.U16 R8, [UR5+0x2e] ;  /* 0x00002e05ff087984 */ /* 0x000e220008000400 */
[----:B---3--:R-:W-:Y:S01]  /*17c0*/  PRMT R22, R19, 0x5410, R24 ;  /* 0x0000541013167816 */ /* 0x008fe20000000018 */
[----:B------:R-:W-:-:S04]  /*17d0*/  IMAD.WIDE R24, R21, 0x2, R10 ;  /* 0x0000000215187825 */ /* 0x000fc800078e020a */
[-CC-:B--2---:R-:W-:Y:S02]  /*17e0*/  IMAD R21, R26, R7.reuse, R0.reuse ;  /* 0x000000071a157224 */ /* 0x184fe400078e0200 */
[----:B------:R-:W-:Y:S01]  /*17f0*/  IMAD R19, R27, R7, R0 ;  /* 0x000000071b137224 */ /* 0x000fe200078e0200 */
[----:B------:R1:W-:Y:S01]  /*1800*/  STG.E.U16 desc[UR8][R24.64], R28 ;  /* 0x0000001c18007986 */ /* 0x0003e2000c101508 */
[----:B------:R-:W-:-:S04]  /*1810*/  IMAD.WIDE R20, R21, 0x2, R10 ;  /* 0x0000000215147825 */ /* 0x000fc800078e020a */
[----:B------:R-:W-:Y:S01]  /*1820*/  HMUL2 R22, R22, R5 ;  /* 0x0000000516167232 */ /* 0x000fe20000000000 */
[----:B----4-:R-:W-:Y:S01]  /*1830*/  LEA.HI R29, R9, 0xffffff80, RZ, 0x8 ;  /* 0xffffff80091d7811 */ /* 0x010fe200078f40ff */
[----:B------:R-:W2:Y:S01]  /*1840*/  LDS.U16 R26, [UR5+0x30] ;  /* 0x00003005ff1a7984 */ /* 0x000ea20008000400 */
[----:B------:R-:W-:-:S03]  /*1850*/  IMAD.WIDE R18, R19, 0x2, R10 ;  /* 0x0000000213127825 */ /* 0x000fc600078e020a */
[----:B------:R-:W3:Y:S01]  /*1860*/  LDS.U16 R27, [UR5+0x32] ;  /* 0x00003205ff1b7984 */ /* 0x000ee20008000400 */
[----:B-1----:R-:W-:-:S03]  /*1870*/  PRMT R25, R28, 0x7632, R25 ;  /* 0x000076321c197816 */ /* 0x002fc60000000019 */
[----:B------:R-:W1:Y:S01]  /*1880*/  LDS.U16 R24, [UR5+0x34] ;  /* 0x00003405ff187984 */ /* 0x000e620008000400 */
[----:B------:R-:W-:-:S03]  /*1890*/  LOP3.LUT R28, R9, 0xff, RZ, 0xc0, !PT ;  /* 0x000000ff091c7812 */ /* 0x000fc600078ec0ff */
[----:B------:R4:W-:Y:S04]  /*18a0*/  STG.E.U16 desc[UR8][R20.64], R25 ;  /* 0x0000001914007986 */ /* 0x0009e8000c101508 */
[----:B------:R0:W-:Y:S01]  /*18b0*/  STG.E.U16 desc[UR8][R18.64], R22 ;  /* 0x0000001612007986 */ /* 0x0001e2000c101508 */
[----:B----4-:R4:W-:Y:S01]  /*18c0*/  I2F.F16 R25, R29 ;  /* 0x0000001d00197306 */ /* 0x0109e20000200c00 */
[----:B0-----:R-:W-:Y:S02]  /*18d0*/  SHF.R.U32.HI R18, RZ, 0x8, R9 ;  /* 0x00000008ff127819 */ /* 0x001fe40000011609 */
[----:B----4-:R-:W-:Y:S02]  /*18e0*/  IADD3 R29, PT, PT, R28, -0x80, RZ ;  /* 0xffffff801c1d7810 */ /* 0x010fe40007ffe0ff */
[----:B------:R-:W-:-:S02]  /*18f0*/  LOP3.LUT R28, R18, 0xff, RZ, 0xc0, !PT ;  /* 0x000000ff121c7812 */ /* 0x000fc400078ec0ff */
[----:B------:R-:W-:Y:S02]  /*1900*/  SHF.R.U32.HI R18, RZ, 0x10, R9 ;  /* 0x00000010ff127819 */ /* 0x000fe40000011609 */
[----:B------:R-:W-:Y:S01]  /*1910*/  IADD3 R9, PT, PT, R28, -0x80, RZ ;  /* 0xffffff801c097810 */ /* 0x000fe20007ffe0ff */
[----:B------:R0:W-:Y:S01]  /*1920*/  I2F.F16 R20, R29 ;  /* 0x0000001d00147306 */ /* 0x0001e20000200c00 */
[----:B------:R-:W-:-:S07]  /*1930*/  LOP3.LUT R18, R18, 0xff, RZ, 0xc0, !PT ;  /* 0x000000ff12127812 */ /* 0x000fce00078ec0ff */
[----:B------:R-:W4:Y:S01]  /*1940*/  I2F.F16 R9, R9 ;  /* 0x0000000900097306 */ /* 0x000f220000200c00 */
[----:B------:R-:W-:Y:S01]  /*1950*/  IADD3 R28, PT, PT, R18, -0x80, RZ ;  /* 0xffffff80121c7810 */ /* 0x000fe20007ffe0ff */
[-CC-:B------:R-:W-:Y:S01]  /*1960*/  IMAD R19, R8, R7.reuse, R0.reuse ;  /* 0x0000000708137224 */ /* 0x180fe200078e0200 */
[----:B0-----:R-:W-:Y:S01]  /*1970*/  PRMT R29, R22, 0x7632, R29 ;  /* 0x00007632161d7816 */ /* 0x001fe2000000001d */
[-C--:B--2---:R-:W-:Y:S01]  /*1980*/  IMAD R21, R26, R7.reuse, R0 ;  /* 0x000000071a157224 */ /* 0x084fe200078e0200 */
[----:B------:R-:W-:Y:S01]  /*1990*/  LDS.U16 R22, [UR5+0x36] ;  /* 0x00003605ff167984 */ /* 0x000fe20008000400 */
[----:B------:R-:W-:Y:S02]  /*19a0*/  IMAD.WIDE R18, R19, 0x2, R10 ;  /* 0x0000000213127825 */ /* 0x000fe400078e020a */
[----:B------:R-:W0:Y:S01]  /*19b0*/  I2F.F16 R28, R28 ;  /* 0x0000001c001c7306 */ /* 0x000e220000200c00 */
[----:B----4-:R-:W-:Y:S02]  /*19c0*/  PRMT R20, R20, 0x5410, R9 ;  /* 0x0000541014147816 */ /* 0x010fe40000000009 */
[----:B------:R2:W-:Y:S01]  /*19d0*/  STG.E.U16 desc[UR8][R18.64], R29 ;  /* 0x0000001d12007986 */ /* 0x0005e2000c101508 */
[----:B---3--:R-:W-:-:S03]  /*19e0*/  IMAD R9, R27, R7, R0 ;  /* 0x000000071b097224 */ /* 0x008fc600078e0200 */
[----:B------:R-:W-:Y:S01]  /*19f0*/  LDS.U16 R29, [UR5+0x3c] ;  /* 0x00003c05ff1d7984 */ /* 0x000fe20008000400 */
[----:B--2---:R-:W-:Y:S02]  /*1a00*/  HFMA2 R19, R20, R5, -RZ ;  /* 0x0000000514137231 */ /* 0x004fe400001000ff */
[----:B------:R-:W-:Y:S01]  /*1a10*/  IMAD.WIDE R20, R21, 0x2, R10 ;  /* 0x0000000215147825 */ /* 0x000fe200078e020a */
[----:B0-----:R-:W-:-:S03]  /*1a20*/  PRMT R28, R28, 0x5410, R25 ;  /* 0x000054101c1c7816 */ /* 0x001fc60000000019 */
[----:B------:R-:W-:Y:S01]  /*1a30*/  IMAD.WIDE R8, R9, 0x2, R10 ;  /* 0x0000000209087825 */ /* 0x000fe200078e020a */
[C---:B------:R-:W-:Y:S02]  /*1a40*/  PRMT R26, R19.reuse, 0x7610, R26 ;  /* 0x00007610131a7816 */ /* 0x040fe4000000001a */
[----:B------:R-:W-:Y:S01]  /*1a50*/  PRMT R27, R19, 0x7632, R27 ;  /* 0x00007632131b7816 */ /* 0x000fe2000000001b */
[----:B-1----:R-:W-:Y:S02]  /*1a60*/  IMAD R25, R24, R7, R0 ;  /* 0x0000000718197224 */ /* 0x002fe400078e0200 */
[----:B------:R-:W-:Y:S01]  /*1a70*/  HMUL2 R24, R28, R5 ;  /* 0x000000051c187232 */ /* 0x000fe20000000000 */
[----:B------:R-:W-:Y:S04]  /*1a80*/  STG.E.U16 desc[UR8][R20.64], R26 ;  /* 0x0000001a14007986 */ /* 0x000fe8000c101508 */
[----:B------:R0:W-:Y:S01]  /*1a90*/  STG.E.U16 desc[UR8][R8.64], R27 ;  /* 0x0000001b08007986 */ /* 0x0001e2000c101508 */
[----:B------:R-:W-:-:S03]  /*1aa0*/  IMAD.WIDE R18, R25, 0x2, R10 ;  /* 0x0000000219127825 */ /* 0x000fc600078e020a */
[----:B------:R-:W-:Y:S01]  /*1ab0*/  LDS.U16 R28, [UR5+0x3a] ;  /* 0x00003a05ff1c7984 */ /* 0x000fe20008000400 */
[----:B------:R-:W-:-:S03]  /*1ac0*/  LEA.HI R25, R23, 0xffffff80, RZ, 0x8 ;  /* 0xffffff8017197811 */ /* 0x000fc600078f40ff */
[----:B------:R-:W1:Y:S01]  /*1ad0*/  LDS.U16 R26, [UR5+0x38] ;  /* 0x00003805ff1a7984 */ /* 0x000e620008000400 */
[----:B0-----:R-:W-:-:S03]  /*1ae0*/  SHF.R.U32.HI R9, RZ, 0x8, R23 ;  /* 0x00000008ff097819 */ /* 0x001fc60000011617 */
[----:B------:R-:W0:Y:S01]  /*1af0*/  LDS.U16 R27, [UR5+0x3e] ;  /* 0x00003e05ff1b7984 */ /* 0x000e220008000400 */
[----:B------:R-:W-:Y:S02]  /*1b00*/  LOP3.LUT R8, R23, 0xff, RZ, 0xc0, !PT ;  /* 0x000000ff17087812 */ /* 0x000fe400078ec0ff */
[----:B------:R-:W-:Y:S02]  /*1b10*/  LOP3.LUT R9, R9, 0xff, RZ, 0xc0, !PT ;  /* 0x000000ff09097812 */ /* 0x000fe400078ec0ff */
[----:B------:R-:W-:Y:S02]  /*1b20*/  SHF.R.U32.HI R23, RZ, 0x10, R23 ;  /* 0x00000010ff177819 */ /* 0x000fe40000011617 */
[----:B------:R-:W-:Y:S01]  /*1b30*/  IADD3 R9, PT, PT, R9, -0x80, RZ ;  /* 0xffffff8009097810 */ /* 0x000fe20007ffe0ff */
[----:B------:R-:W-:Y:S01]  /*1b40*/  VIADD R21, R8, 0xffffff80 ;  /* 0xffffff8008157836 */ /* 0x000fe20000000000 */
[----:B------:R-:W-:-:S03]  /*1b50*/  LOP3.LUT R23, R23, 0xff, RZ, 0xc0, !PT ;  /* 0x000000ff17177812 */ /* 0x000fc600078ec0ff */
[----:B------:R-:W-:Y:S01]  /*1b60*/  I2F.F16 R8, R21 ;  /* 0x0000001500087306 */ /* 0x000fe20000200c00 */
[----:B------:R-:W-:-:S07]  /*1b70*/  IADD3 R20, PT, PT, R23, -0x80, RZ ;  /* 0xffffff8017147810 */ /* 0x000fce0007ffe0ff */
[----:B------:R-:W2:Y:S08]  /*1b80*/  I2F.F16 R9, R9 ;  /* 0x0000000900097306 */ /* 0x000eb00000200c00 */
[----:B------:R-:W-:Y:S08]  /*1b90*/  I2F.F16 R25, R25 ;  /* 0x0000001900197306 */ /* 0x000ff00000200c00 */
[----:B------:R-:W3:Y:S01]  /*1ba0*/  I2F.F16 R20, R20 ;  /* 0x0000001400147306 */ /* 0x000ee20000200c00 */
[----:B--2---:R-:W-:Y:S01]  /*1bb0*/  PRMT R8, R8, 0x5410, R9 ;  /* 0x0000541008087816 */ /* 0x004fe20000000009 */
[----:B------:R2:W-:Y:S01]  /*1bc0*/  STG.E.U16 desc[UR8][R18.64], R24 ;  /* 0x0000001812007986 */ /* 0x0005e2000c101508 */
[----:B-1----:R-:W-:-:S02]  /*1bd0*/  IMAD R23, R26, R7, R0 ;  /* 0x000000071a177224 */ /* 0x002fc400078e0200 */
[----:B--2---:R-:W-:Y:S01]  /*1be0*/  IMAD R19, R22, R7, R0 ;  /* 0x0000000716137224 */ /* 0x004fe200078e0200 */
[----:B------:R-:W-:Y:S02]  /*1bf0*/  PRMT R22, R24, 0x7632, R22 ;  /* 0x0000763218167816 */ /* 0x000fe40000000016 */
[----:B---3--:R-:W-:Y:S01]  /*1c00*/  PRMT R24, R20, 0x5410, R25 ;  /* 0x0000541014187816 */ /* 0x008fe20000000019 */
[----:B------:R-:W-:Y:S02]  /*1c10*/  HFMA2 R20, R8, R5, -RZ ;  /* 0x0000000508147231 */ /* 0x000fe400001000ff */
[----:B------:R-:W-:-:S04]  /*1c20*/  IMAD.WIDE R18, R19, 0x2, R10 ;  /* 0x0000000213127825 */ /* 0x000fc800078e020a */
[-CC-:B------:R-:W-:Y:S02]  /*1c30*/  IMAD R25, R28, R7.reuse, R0.reuse ;  /* 0x000000071c197224 */ /* 0x180fe400078e0200 */
[----:B------:R-:W-:Y:S02]  /*1c40*/  HMUL2 R24, R24, R5 ;  /* 0x0000000518187232 */ /* 0x000fe40000000000 */
[-CC-:B------:R-:W-:Y:S01]  /*1c50*/  IMAD R29, R29, R7.reuse, R0.reuse ;  /* 0x000000071d1d7224 */ /* 0x180fe200078e0200 */
[----:B------:R1:W-:Y:S01]  /*1c60*/  STG.E.U16 desc[UR8][R18.64], R22 ;  /* 0x0000001612007986 */ /* 0x0003e2000c101508 */
[----:B0-----:R-:W-:Y:S02]  /*1c70*/  IMAD R21, R27, R7, R0 ;  /* 0x000000071b157224 */ /* 0x001fe400078e0200 */
[----:B------:R-:W-:Y:S01]  /*1c80*/  IMAD.WIDE R8, R25, 0x2, R10 ;  /* 0x0000000219087825 */ /* 0x000fe200078e020a */
[C---:B------:R-:W-:Y:S02]  /*1c90*/  PRMT R25, R20.reuse, 0x7610, R25 ;  /* 0x0000761014197816 */ /* 0x040fe40000000019 */
[----:B------:R-:W-:Y:S01]  /*1ca0*/  PRMT R27, R20, 0x7632, R27 ;  /* 0x00007632141b7816 */ /* 0x000fe2000000001b */
[----:B------:R-:W-:Y:S01]  /*1cb0*/  IMAD.WIDE R20, R21, 0x2, R10 ;  /* 0x0000000215147825 */ /* 0x000fe200078e020a */
[----:B------:R-:W-:-:S03]  /*1cc0*/  PRMT R28, R24, 0x7632, R28 ;  /* 0x00007632181c7816 */ /* 0x000fc6000000001c */
[----:B-1----:R-:W-:-:S04]  /*1cd0*/  IMAD.WIDE R22, R23, 0x2, R10 ;  /* 0x0000000217167825 */ /* 0x002fc800078e020a */
[----:B------:R-:W-:Y:S01]  /*1ce0*/  IMAD.WIDE R18, R29, 0x2, R10 ;  /* 0x000000021d127825 */ /* 0x000fe200078e020a */
[----:B------:R-:W-:Y:S04]  /*1cf0*/  STG.E.U16 desc[UR8][R22.64], R25 ;  /* 0x0000001916007986 */ /* 0x000fe8000c101508 */
[----:B------:R0:W-:Y:S04]  /*1d00*/  STG.E.U16 desc[UR8][R8.64], R27 ;  /* 0x0000001b08007986 */ /* 0x0001e8000c101508 */
[----:B------:R1:W-:Y:S04]  /*1d10*/  STG.E.U16 desc[UR8][R18.64], R24 ;  /* 0x0000001812007986 */ /* 0x0003e8000c101508 */
[----:B------:R1:W-:Y:S01]  /*1d20*/  STG.E.U16 desc[UR8][R20.64], R28 ;  /* 0x0000001c14007986 */ /* 0x0003e2000c101508 */
[----:B------:R-:W-:-:S04]  /*1d30*/  UIADD3 UR13, UPT, UPT, UR13, 0x20, URZ ;  /* 0x000000200d0d7890 */ /* 0x000fc8000fffe0ff */
[----:B------:R-:W-:Y:S01]  /*1d40*/  UISETP.GE.AND UP0, UPT, UR13, UR11, UPT ;  /* 0x0000000b0d00728c */ /* 0x000fe2000bf06270 */
[----:B0-----:R-:W-:Y:S01]  /*1d50*/  IMAD.WIDE R26, R7, 0x4, R16 ;  /* 0x00000004071a7825 */ /* 0x001fe200078e0210 */
[----:B------:R-:W-:-:S07]  /*1d60*/  UIADD3 UR4, UPT, UPT, UR4, 0x20, URZ ;  /* 0x0000002004047890 */ /* 0x000fce000fffe0ff */
[----:B-1----:R-:W-:Y:S05]  /*1d70*/  BRA.U !UP0, `(.L_x_8) ;  /* 0xffffffe908c47547 */ /* 0x002fea000b83ffff */
.L_x_6:
[----:B------:R-:W0:Y:S02]  /*1d80*/  LDCU UR11, c[0x0][0x3c4] ;  /* 0x00007880ff0b77ac */ /* 0x000e240008000800 */
[----:B0-----:R-:W-:-:S04]  /*1d90*/  UISETP.LT.AND UP0, UPT, UR10, UR11, UPT ;  /* 0x0000000b0a00728c */ /* 0x001fc8000bf01270 */
[----:B------:R-:W-:-:S04]  /*1da0*/  USEL UR11, UR10, UR11, UP0 ;  /* 0x0000000b0a0b7287 */ /* 0x000fc80008000000 */
[----:B------:R-:W-:-:S09]  /*1db0*/  UISETP.GT.AND UP0, UPT, UR11, UR13, UPT ;  /* 0x0000000d0b00728c */ /* 0x000fd2000bf04270 */
[----:B------:R-:W-:Y:S05]  /*1dc0*/  BRA.U !UP0, `(.L_x_9) ;  /* 0x0000001508a07547 */ /* 0x000fea000b800000 */
[----:B------:R-:W0:Y:S01]  /*1dd0*/  S2UR UR12, SR_CgaCtaId ;  /* 0x00000000000c79c3 */ /* 0x000e220000008800 */
[----:B------:R-:W1:Y:S01]  /*1de0*/  LDCU.64 UR6, c[0x0][0x3a0] ;  /* 0x00007400ff0677ac */ /* 0x000e620008000a00 */
[----:B------:R-:W-:Y:S02]  /*1df0*/  MOV R14, R26 ;  /* 0x0000001a000e7202 */ /* 0x000fe40000000f00 */
[----:B------:R-:W-:Y:S01]  /*1e00*/  MOV R15, R27 ;  /* 0x0000001b000f7202 */ /* 0x000fe20000000f00 */
[----:B------:R-:W-:Y:S01]  /*1e10*/  UMOV UR5, 0x400 ;  /* 0x0000040000057882 */ /* 0x000fe20000000000 */
[----:B-1----:R-:W-:Y:S02]  /*1e20*/  UIMAD.WIDE.U32 UR6, UR13, 0x4, UR6 ;  /* 0x000000040d0678a5 */ /* 0x002fe4000f8e0006 */
[----:B0-----:R-:W-:Y:S02]  /*1e30*/  ULEA UR5, UR12, UR5, 0x18 ;  /* 0x000000050c057291 */ /* 0x001fe4000f8ec0ff */
[----:B------:R-:W-:-:S02]  /*1e40*/  UIADD3 UR12, UP0, UPT, UR6, 0x2, URZ ;  /* 0x00000002060c7890 */ /* 0x000fc4000ff1e0ff */
[----:B------:R-:W-:Y:S02]  /*1e50*/  ULEA UR5, UR4, UR5, 0x1 ;  /* 0x0000000504057291 */ /* 0x000fe4000f8e08ff */
[----:B------:R-:W-:Y:S02]  /*1e60*/  UIADD3.X UR6, UPT, UPT, URZ, UR7, URZ, UP0, !UPT ;  /* 0x00000007ff067290 */ /* 0x000fe400087fe4ff */
[----:B------:R-:W-:-:S12]  /*1e70*/  UIADD3 UR5, UPT, UPT, UR5, 0x20, URZ ;  /* 0x0000002005057890 */ /* 0x000fd8000fffe0ff */
.L_x_11:
[----:B------:R-:W0:Y:S01]  /*1e80*/  LDC R7, c[0x0][0x3ac] ;  /* 0x0000eb00ff077b82 */ /* 0x000e220000000800 */
[----:B------:R-:W2:Y:S04]  /*1e90*/  LDG.E.CONSTANT R8, desc[UR8][R14.64] ;  /* 0x000000080e087981 */ /* 0x000ea8000c1e9900 */
[----:B------:R-:W1:Y:S04]  /*1ea0*/  LDS.U16 R23, [UR5+-0x20] ;  /* 0xffffe005ff177984 */ /* 0x000e680008000400 */
[----:B------:R-:W3:Y:S01]  /*1eb0*/  LDS.U16 R22, [UR5+-0x1e] ;  /* 0xffffe205ff167984 */ /* 0x000ee20008000400 */
[----:B0-----:R-:W-:-:S05]  /*1ec0*/  IMAD.WIDE R16, R7, 0x4, R14 ;  /* 0x0000000407107825 */ /* 0x001fca00078e020e */
[----:B------:R0:W5:Y:S01]  /*1ed0*/  LDG.E.CONSTANT R11, desc[UR8][R16.64] ;  /* 0x00000008100b7981 */ /* 0x000162000c1e9900 */
[----:B------:R-:W-:-:S05]  /*1ee0*/  IMAD.WIDE R18, R7, 0x4, R16 ;  /* 0x0000000407127825 */ /* 0x000fca00078e0210 */
[----:B------:R0:W5:Y:S01]  /*1ef0*/  LDG.E.CONSTANT R10, desc[UR8][R18.64] ;  /* 0x00000008120a7981 */ /* 0x000162000c1e9900 */
[----:B------:R-:W-:-:S04]  /*1f00*/  IMAD.WIDE R24, R7, 0x4, R18 ;  /* 0x0000000407187825 */ /* 0x000fc800078e0212 */
[----:B------:R-:W-:Y:S02]  /*1f10*/  IMAD.WIDE R12, R7, 0x4, R24 ;  /* 0x00000004070c7825 */ /* 0x000fe400078e0218 */
[----:B------:R0:W5:Y:S04]  /*1f20*/  LDG.E.CONSTANT R24, desc[UR8][R24.64] ;  /* 0x0000000818187981 */ /* 0x000168000c1e9900 */
[----:B------:R0:W5:Y:S01]  /*1f30*/  LDG.E.CONSTANT R9, desc[UR8][R12.64] ;  /* 0x000000080c097981 */ /* 0x000162000c1e9900 */
[----:B------:R-:W-:Y:S02]  /*1f40*/  ISETP.NE.AND P0, PT, R6, UR13, PT ;  /* 0x0000000d06007c0c */ /* 0x000fe4000bf05270 */
[----:B--2---:R-:W-:-:S11]  /*1f50*/  LOP3.LUT R26, R8, 0x3f, RZ, 0xc0, !PT ;  /* 0x0000003f081a7812 */ /* 0x004fd600078ec0ff */
[----:B01-3--:R-:W-:Y:S05]  /*1f60*/  @P0 BRA `(.L_x_10) ;  /* 0x0000000000580947 */ /* 0x00bfea0003800000 */
[----:B------:R-:W0:Y:S08]  /*1f70*/  LDC R5, c[0x0][0x3ac] ;  /* 0x0000eb00ff057b82 */ /* 0x000e300000000800 */
[----:B------:R-:W1:Y:S08]  /*1f80*/  LDC.64 R20, c[0x0][0x390] ;  /* 0x0000e400ff147b82 */ /* 0x000e700000000a00 */
[----:B------:R-:W2:Y:S01]  /*1f90*/  LDC.64 R18, c[0x0][0x398] ;  /* 0x0000e600ff127b82 */ /* 0x000ea20000000a00 */
[----:B0-----:R-:W-:-:S05]  /*1fa0*/  IMAD R5, R2, R5, R5 ;  /* 0x0000000502057224 */ /* 0x001fca00078e0205 */
[----:B------:R-:W-:-:S04]  /*1fb0*/  SHF.R.S32.HI R6, RZ, 0x1f, R5 ;  /* 0x0000001fff067819 */ /* 0x000fc80000011405 */
[----:B------:R-:W-:-:S04]  /*1fc0*/  LEA.HI R6, R6, R5, RZ, 0x3 ;  /* 0x0000000506067211 */ /* 0x000fc800078f18ff */
[----:B------:R-:W-:-:S05]  /*1fd0*/  LEA.HI.SX32 R5, R6, R3, 0x1d ;  /* 0x0000000306057211 */ /* 0x000fca00078feaff */
[----:B-1----:R-:W-:-:S06]  /*1fe0*/  IMAD.WIDE R20, R5, 0x4, R20 ;  /* 0x0000000405147825 */ /* 0x002fcc00078e0214 */
[----:B------:R-:W3:Y:S01]  /*1ff0*/  LDG.E.CONSTANT R21, desc[UR8][R20.64] ;  /* 0x0000000814157981 */ /* 0x000ee2000c1e9900 */
[----:B------:R-:W-:Y:S01]  /*2000*/  MOV R16, UR12 ;  /* 0x0000000c00107c02 */ /* 0x000fe20008000f00 */
[----:B--2---:R-:W-:Y:S01]  /*2010*/  IMAD.WIDE R18, R2, 0x2, R18 ;  /* 0x0000000202127825 */ /* 0x004fe200078e0212 */
[----:B------:R-:W-:-:S05]  /*2020*/  MOV R17, UR6 ;  /* 0x0000000600117c02 */ /* 0x000fca0008000f00 */
[----:B------:R-:W2:Y:S04]  /*2030*/  LDG.E.U16.CONSTANT R16, desc[UR8][R16.64] ;  /* 0x0000000810107981 */ /* 0x000ea8000c1e9500 */
[----:B------:R-:W4:Y:S01]  /*2040*/  LDG.E.U16.CONSTANT R18, desc[UR8][R18.64+0x2] ;  /* 0x0000020812127981 */ /* 0x000f22000c1e9500 */
[----:B------:R-:W-:Y:S02]  /*2050*/  IADD3 R2, PT, PT, R2, 0x1, RZ ;  /* 0x0000000102027810 */ /* 0x000fe40007ffe0ff */
[----:B---3--:R-:W-:-:S04]  /*2060*/  SHF.R.U32.HI R5, RZ, R4, R21 ;  /* 0x00000004ff057219 */ /* 0x008fc80000011615 */
[----:B------:R-:W-:-:S05]  /*2070*/  LOP3.LUT R5, R5, 0xf, RZ, 0xc0, !PT ;  /* 0x0000000f05057812 */ /* 0x000fca00078ec0ff */
[----:B------:R-:W-:-:S05]  /*2080*/  IMAD R6, R5, R5, R5 ;  /* 0x0000000505067224 */ /* 0x000fca00078e0205 */
[----:B------:R-:W-:Y:S01]  /*2090*/  IADD3 R25, PT, PT, R5, 0x1, R6 ;  /* 0x0000000105197810 */ /* 0x000fe20007ffe006 */
[----:B--2---:R-:W-:-:S03]  /*20a0*/  VIADD R6, R16, UR13 ;  /* 0x0000000d10067c36 */ /* 0x004fc60008000000 */
[----:B------:R-:W4:Y:S02]  /*20b0*/  I2F.F16 R5, R25 ;  /* 0x0000001900057306 */ /* 0x000f240000200c00 */
[----:B----4-:R-:W-:-:S07]  /*20c0*/  HMUL2 R5, R5.H0_H0, R18.H0_H0 ;  /* 0x2000001205057232 */ /* 0x010fce0000000800 */
.L_x_10:
[----:B------:R-:W-:Y:S01]  /*20d0*/  SHF.R.U32.HI R16, RZ, 0x6, R8 ;  /* 0x00000006ff107819 */ /* 0x000fe20000011608 */
[-CC-:B------:R-:W-:Y:S01]  /*20e0*/  IMAD R21, R23, R7.reuse, R0.reuse ;  /* 0x0000000717157224 */ /* 0x180fe200078e0200 */
[----:B------:R-:W-:Y:S01]  /*20f0*/  IADD3 R26, PT, PT, R26, -0x20, RZ ;  /* 0xffffffe01a1a7810 */ /* 0x000fe20007ffe0ff */
[----:B------:R-:W0:Y:S01]  /*2100*/  LDS.U16 R23, [UR5+-0x1c] ;  /* 0xffffe405ff177984 */ /* 0x000e220008000400 */
[----:B------:R-:W-:Y:S01]  /*2110*/  LOP3.LUT R16, R16, 0x3f, RZ, 0xc0, !PT ;  /* 0x0000003f10107812 */ /* 0x000fe200078ec0ff */
[----:B------:R-:W-:Y:S02]  /*2120*/  IMAD R27, R22, R7, R0 ;  /* 0x00000007161b7224 */ /* 0x000fe400078e0200 */
[----:B------:R-:W-:Y:S01]  /*2130*/  IMAD.WIDE R12, R7, 0x4, R12 ;  /* 0x00000004070c7825 */ /* 0x000fe200078e020c */
[----:B------:R-:W-:Y:S01]  /*2140*/  IADD3 R18, PT, PT, R16, -0x20, RZ ;  /* 0xffffffe010127810 */ /* 0x000fe20007ffe0ff */
[----:B------:R-:W-:Y:S01]  /*2150*/  I2F.F16 R26, R26 ;  /* 0x0000001a001a7306 */ /* 0x000fe20000200c00 */
[----:B------:R-:W1:Y:S07]  /*2160*/  LDC.64 R16, c[0x0][0x3b8] ;  /* 0x0000ee00ff107b82 */ /* 0x000e6e0000000a00 */
[----:B------:R-:W2:Y:S02]  /*2170*/  I2F.F16 R19, R18 ;  /* 0x0000001200137306 */ /* 0x000ea40000200c00 */
[----:B--2---:R-:W-:-:S02]  /*2180*/  PRMT R26, R26, 0x5410, R19 ;  /* 0x000054101a1a7816 */ /* 0x004fc40000000013 */
[----:B------:R-:W-:Y:S01]  /*2190*/  SHF.R.U32.HI R19, RZ, 0xc, R8 ;  /* 0x0000000cff137819 */ /* 0x000fe20000011608 */
[----:B-1----:R-:W-:-:S04]  /*21a0*/  IMAD.WIDE R20, R21, 0x2, R16 ;  /* 0x0000000215147825 */ /* 0x002fc800078e0210 */
[----:B------:R-:W-:Y:S01]  /*21b0*/  HFMA2 R25, R26, R5, -RZ ;  /* 0x000000051a197231 */ /* 0x000fe200001000ff */
[----:B------:R-:W-:Y:S02]  /*21c0*/  SHF.R.U32.HI R26, RZ, 0x12, R8 ;  /* 0x00000012ff1a7819 */ /* 0x000fe40000011608 */
[----:B------:R-:W-:Y:S02]  /*21d0*/  LOP3.LUT R19, R19, 0x3f, RZ, 0xc0, !PT ;  /* 0x0000003f13137812 */ /* 0x000fe400078ec0ff */
[----:B------:R-:W-:Y:S01]  /*21e0*/  LOP3.LUT R26, R26, 0x3f, RZ, 0xc0, !PT ;  /* 0x0000003f1a1a7812 */ /* 0x000fe200078ec0ff */
[----:B0-----:R-:W-:Y:S01]  /*21f0*/  IMAD R23, R23, R7, R0 ;  /* 0x0000000717177224 */ /* 0x001fe200078e0200 */
[----:B------:R-:W-:Y:S01]  /*2200*/  IADD3 R22, PT, PT, R19, -0x20, RZ ;  /* 0xffffffe013167810 */ /* 0x000fe20007ffe0ff */
[----:B------:R-:W-:Y:S01]  /*2210*/  IMAD.WIDE R18, R27, 0x2, R16 ;  /* 0x000000021b127825 */ /* 0x000fe200078e0210 */
[----:B------:R-:W-:Y:S01]  /*2220*/  IADD3 R28, PT, PT, R26, -0x20, RZ ;  /* 0xffffffe01a1c7810 */ /* 0x000fe20007ffe0ff */
[----:B------:R-:W0:Y:S01]  /*2230*/  LDS.U16 R27, [UR5+-0x1a] ;  /* 0xffffe605ff1b7984 */ /* 0x000e220008000400 */
[----:B------:R-:W-:-:S02]  /*2240*/  PRMT R29, R25, 0x7610, R29 ;  /* 0x00007610191d7816 */ /* 0x000fc4000000001d */
[----:B------:R-:W-:Y:S01]  /*2250*/  I2F.F16 R22, R22 ;  /* 0x0000001600167306 */ /* 0x000fe20000200c00 */
[----:B------:R-:W1:Y:S04]  /*2260*/  LDS.U16 R26, [UR5+-0x18] ;  /* 0xffffe805ff1a7984 */ /* 0x000e680008000400 */
[----:B------:R2:W-:Y:S02]  /*2270*/  STG.E.U16 desc[UR8][R20.64], R29 ;  /* 0x0000001d14007986 */ /* 0x0005e4000c101508 */
[----:B--2---:R-:W-:Y:S02]  /*2280*/  PRMT R21, R25, 0x7632, R21 ;  /* 0x0000763219157816 */ /* 0x004fe40000000015 */
[----:B------:R-:W-:-:S03]  /*2290*/  SHF.R.U32.HI R25, RZ, 0x18, R8 ;  /* 0x00000018ff197819 */ /* 0x000fc60000011608 */
[----:B------:R2:W-:Y:S01]  /*22a0*/  STG.E.U16 desc[UR8][R18.64], R21 ;  /* 0x0000001512007986 */ /* 0x0005e2000c101508 */
[----:B------:R-:W-:-:S04]  /*22b0*/  LOP3.LUT R25, R25, 0x3f, RZ, 0xc0, !PT ;  /* 0x0000003f19197812 */ /* 0x000fc800078ec0ff */
[----:B------:R-:W-:Y:S02]  /*22c0*/  IADD3 R20, PT, PT, R25, -0x20, RZ ;  /* 0xffffffe019147810 */ /* 0x000fe40007ffe0ff */
[----:B-----5:R-:W-:Y:S02]  /*22d0*/  SHF.R.U32 R25, R8, 0x1e, R11 ;  /* 0x0000001e08197819 */ /* 0x020fe4000000160b */
[----:B------:R-:W-:Y:S02]  /*22e0*/  I2F.F16 R8, R20 ;  /* 0x0000001400087306 */ /* 0x000fe40000200c00 */
[----:B------:R-:W-:-:S04]  /*22f0*/  LOP3.LUT R25, R25, 0x3f, RZ, 0xc0, !PT ;  /* 0x0000003f19197812 */ /* 0x000fc800078ec0ff */
[----:B------:R-:W-:Y:S02]  /*2300*/  IADD3 R29, PT, PT, R25, -0x20, RZ ;  /* 0xffffffe0191d7810 */ /* 0x000fe40007ffe0ff */
[----:B--2---:R-:W2:Y:S01]  /*2310*/  I2F.F16 R21, R28 ;  /* 0x0000001c00157306 */ /* 0x004ea20000200c00 */
[----:B------:R-:W3:Y:S07]  /*2320*/  LDS.U16 R25, [UR5+-0x16] ;  /* 0xffffea05ff197984 */ /* 0x000eee0008000400 */
[----:B------:R-:W4:Y:S01]  /*2330*/  I2F.F16 R19, R29 ;  /* 0x0000001d00137306 */ /* 0x000f220000200c00 */
[----:B--2---:R-:W-:Y:S01]  /*2340*/  PRMT R18, R22, 0x5410, R21 ;  /* 0x0000541016127816 */ /* 0x004fe20000000015 */
[----:B------:R-:W-:-:S04]  /*2350*/  IMAD.WIDE R22, R23, 0x2, R16 ;  /* 0x0000000217167825 */ /* 0x000fc800078e0210 */
[----:B------:R-:W-:Y:S02]  /*2360*/  HMUL2 R18, R18, R5 ;  /* 0x0000000512127232 */ /* 0x000fe40000000000 */
[----:B0-----:R-:W-:-:S03]  /*2370*/  IMAD R21, R27, R7, R0 ;  /* 0x000000071b157224 */ /* 0x001fc600078e0200 */
[----:B------:R-:W-:-:S05]  /*2380*/  PRMT R28, R18, 0x7610, R28 ;  /* 0x00007610121c7816 */ /* 0x000fca000000001c */
[----:B------:R4:W-:Y:S01]  /*2390*/  STG.E.U16 desc[UR8][R22.64], R28 ;  /* 0x0000001c16007986 */ /* 0x0009e2000c101508 */
[----:B------:R-:W-:Y:S01]  /*23a0*/  IMAD.WIDE R20, R21, 0x2, R16 ;  /* 0x0000000215147825 */ /* 0x000fe200078e0210 */
[----:B------:R-:W-:Y:S02]  /*23b0*/  PRMT R18, R18, 0x7632, R18 ;  /* 0x0000763212127816 */ /* 0x000fe40000000012 */
[----:B------:R-:W0:Y:S01]  /*23c0*/  LDS.U16 R23, [UR5+-0x14] ;  /* 0xffffec05ff177984 */ /* 0x000e220008000400 */
[----:B----4-:R-:W-:-:S03]  /*23d0*/  PRMT R22, R8, 0x5410, R19 ;  /* 0x0000541008167816 */ /* 0x010fc60000000013 */
[----:B------:R-:W2:Y:S01]  /*23e0*/  LDG.E.CONSTANT R8, desc[UR8][R12.64] ;  /* 0x000000080c087981 */ /* 0x000ea2000c1e9900 */
[-CC-:B-1----:R-:W-:Y:S01]  /*23f0*/  IMAD R19, R26, R7.reuse, R0.reuse ;  /* 0x000000071a137224 */ /* 0x182fe200078e0200 */
[--C-:B------:R-:W-:Y:S01]  /*2400*/  SHF.R.U32.HI R28, RZ, 0xa, R11.reuse ;  /* 0x0000000aff1c7819 */ /* 0x100fe2000001160b */
[----:B---3--:R-:W-:Y:S02]  /*2410*/  IMAD R29, R25, R7, R0 ;  /* 0x00000007191d7224 */ /* 0x008fe400078e0200 */
[----:B------:R-:W-:Y:S01]  /*2420*/  HFMA2 R26, R22, R5, -RZ ;  /* 0x00000005161a7231 */ /* 0x000fe200001000ff */
[----:B------:R-:W-:Y:S01]  /*2430*/  SHF.R.U32.HI R22, RZ, 0x4, R11 ;  /* 0x00000004ff167819 */ /* 0x000fe2000001160b */
[----:B------:R1:W-:Y:S01]  /*2440*/  STG.E.U16 desc[UR8][R20.64], R18 ;  /* 0x0000001214007986 */ /* 0x0003e2000c101508 */
[----:B------:R-:W-:Y:S01]  /*2450*/  LOP3.LUT R28, R28, 0x3f, RZ, 0xc0, !PT ;  /* 0x0000003f1c1c7812 */ /* 0x000fe200078ec0ff */
[----:B------:R-:W-:Y:S01]  /*2460*/  UIADD3 UR12, UP0, UPT, UR12, 0x80, URZ ;  /* 0x000000800c0c7890 */ /* 0x000fe2000ff1e0ff */
[----:B------:R-:W-:Y:S01]  /*2470*/  LOP3.LUT R22, R22, 0x3f, RZ, 0xc0, !PT ;  /* 0x0000003f16167812 */ /* 0x000fe200078ec0ff */
[----:B------:R-:W-:-:S02]  /*2480*/  UIADD3 UR13, UPT, UPT, UR13, 0x20, URZ ;  /* 0x000000200d0d7890 */ /* 0x000fc4000fffe0ff */
[----:B------:R-:W-:Y:S01]  /*2490*/  VIADD R28, R28, 0xffffffe0 ;  /* 0xffffffe01c1c7836 */ /* 0x000fe20000000000 */
[----:B------:R-:W-:Y:S01]  /*24a0*/  IADD3 R27, PT, PT, R22, -0x20, RZ ;  /* 0xffffffe0161b7810 */ /* 0x000fe20007ffe0ff */
[----:B------:R-:W-:Y:S01]  /*24b0*/  UIADD3.X UR6, UPT, UPT, URZ, UR6, URZ, UP0, !UPT ;  /* 0x00000006ff067290 */ /* 0x000fe200087fe4ff */
[----:B------:R-:W3:Y:S01]  /*24c0*/  LDS.U16 R22, [UR5+-0x12] ;  /* 0xffffee05ff167984 */ /* 0x000ee20008000400 */
[----:B------:R-:W-:Y:S01]  /*24d0*/  UISETP.GE.AND UP0, UPT, UR13, UR11, UPT ;  /* 0x0000000b0d00728c */ /* 0x000fe2000bf06270 */
[----:B------:R4:W-:Y:S01]  /*24e0*/  I2F.F16 R25, R27 ;  /* 0x0000001b00197306 */ /* 0x0009e20000200c00 */
[----:B-1----:R-:W-:Y:S01]  /*24f0*/  IMAD.WIDE R18, R19, 0x2, R16 ;  /* 0x0000000213127825 */ /* 0x002fe200078e0210 */
[----:B------:R-:W-:-:S03]  /*2500*/  UIADD3 UR4, UPT, UPT, UR4, 0x20, URZ ;  /* 0x0000002004047890 */ /* 0x000fc6000fffe0ff */
[----:B------:R-:W-:Y:S01]  /*2510*/  IMAD.WIDE R20, R29, 0x2, R16 ;  /* 0x000000021d147825 */ /* 0x000fe200078e0210 */
[----:B------:R1:W-:Y:S02]  /*2520*/  STG.E.U16 desc[UR8][R18.64], R26 ;  /* 0x0000001a12007986 */ /* 0x0003e4000c101508 */
[----:B------:R-:W1:Y:S01]  /*2530*/  I2F.F16 R28, R28 ;  /* 0x0000001c001c7306 */ /* 0x000e620000200c00 */
[----:B----4-:R-:W-:Y:S02]  /*2540*/  PRMT R27, R26, 0x7632, R27 ;  /* 0x000076321a1b7816 */ /* 0x010fe4000000001b */
[----:B------:R-:W4:Y:S01]  /*2550*/  LDS.U16 R26, [UR5+-0x10] ;  /* 0xfffff005ff1a7984 */ /* 0x000f220008000400 */
[----:B0-----:R-:W-:-:S03]  /*2560*/  IMAD R23, R23, R7, R0 ;  /* 0x0000000717177224 */ /* 0x001fc600078e0200 */
[----:B------:R0:W-:Y:S01]  /*2570*/  STG.E.U16 desc[UR8][R20.64], R27 ;  /* 0x0000001b14007986 */ /* 0x0001e2000c101508 */
[--C-:B-1----:R-:W-:Y:S02]  /*2580*/  SHF.R.U32.HI R18, RZ, 0x10, R11.reuse ;  /* 0x00000010ff127819 */ /* 0x102fe4000001160b */
[----:B------:R-:W-:Y:S02]  /*2590*/  SHF.R.U32.HI R19, RZ, 0x16, R11 ;  /* 0x00000016ff137819 */ /* 0x000fe4000001160b */
[----:B------:R-:W-:Y:S02]  /*25a0*/  LOP3.LUT R18, R18, 0x3f, RZ, 0xc0, !PT ;  /* 0x0000003f12127812 */ /* 0x000fe400078ec0ff */
[----:B------:R-:W-:Y:S02]  /*25b0*/  LOP3.LUT R19, R19, 0x3f, RZ, 0xc0, !PT ;  /* 0x0000003f13137812 */ /* 0x000fe400078ec0ff */
[----:B------:R-:W-:Y:S02]  /*25c0*/  IADD3 R29, PT, PT, R18, -0x20, RZ ;  /* 0xffffffe0121d7810 */ /* 0x000fe40007ffe0ff */
[----:B------:R-:W-:-:S02]  /*25d0*/  IADD3 R19, PT, PT, R19, -0x20, RZ ;  /* 0xffffffe013137810 */ /* 0x000fc40007ffe0ff */
[----:B0-----:R0:W-:Y:S01]  /*25e0*/  I2F.F16 R27, R29 ;  /* 0x0000001d001b7306 */ /* 0x0011e20000200c00 */
[----:B------:R-:W-:Y:S02]  /*25f0*/  PRMT R28, R25, 0x5410, R28 ;  /* 0x00005410191c7816 */ /* 0x000fe4000000001c */
[----:B------:R-:W1:Y:S01]  /*2600*/  LDS.U16 R25, [UR5+-0xe] ;  /* 0xfffff205ff197984 */ /* 0x000e620008000400 */
[----:B------:R-:W-:Y:S02]  /*2610*/  SHF.R.U32 R11, R11, 0x1c, R10 ;  /* 0x0000001c0b0b7819 */ /* 0x000fe4000000160a */
[----:B------:R-:W-:Y:S02]  /*2620*/  HMUL2 R28, R28, R5 ;  /* 0x000000051c1c7232 */ /* 0x000fe40000000000 */
[----:B------:R0:W4:Y:S01]  /*2630*/  I2F.F16 R20, R19 ;  /* 0x0000001300147306 */ /* 0x0001220000200c00 */
[----:B---3--:R-:W-:Y:S01]  /*2640*/  IMAD R21, R22, R7, R0 ;  /* 0x0000000716157224 */ /* 0x008fe200078e0200 */
[----:B------:R-:W-:-:S02]  /*2650*/  LOP3.LUT R11, R11, 0x3f, RZ, 0xc0, !PT ;  /* 0x0000003f0b0b7812 */ /* 0x000fc400078ec0ff */
[----:B------:R-:W-:Y:S02]  /*2660*/  PRMT R22, R28, 0x7632, R22 ;  /* 0x000076321c167816 */ /* 0x000fe40000000016 */
[----:B0-----:R-:W-:Y:S01]  /*2670*/  IADD3 R29, PT, PT, R11, -0x20, RZ ;  /* 0xffffffe00b1d7810 */ /* 0x001fe20007ffe0ff */
[----:B------:R-:W-:-:S04]  /*2680*/  IMAD.WIDE R18, R23, 0x2, R16 ;  /* 0x0000000217127825 */ /* 0x000fc800078e0210 */
[-C--:B----4-:R-:W-:Y:S01]  /*2690*/  IMAD R23, R26, R7.reuse, R0 ;  /* 0x000000071a177224 */ /* 0x090fe200078e0200 */
[----:B------:R0:W-:Y:S04]  /*26a0*/  STG.E.U16 desc[UR8][R18.64], R28 ;  /* 0x0000001c12007986 */ /* 0x0001e8000c101508 */
[----:B------:R-:W3:Y:S01]  /*26b0*/  LDS.U16 R26, [UR5+-0xc] ;  /* 0xfffff405ff1a7984 */ /* 0x000ee20008000400 */
[----:B0-----:R-:W-:Y:S01]  /*26c0*/  PRMT R18, R27, 0x5410, R20 ;  /* 0x000054101b127816 */ /* 0x001fe20000000014 */
[----:B------:R-:W-:Y:S02]  /*26d0*/  IMAD.WIDE R20, R21, 0x2, R16 ;  /* 0x0000000215147825 */ /* 0x000fe400078e0210 */
[----:B------:R-:W0:Y:S02]  /*26e0*/  LDS.U16 R27, [UR5+-0xa] ;  /* 0xfffff605ff1b7984 */ /* 0x000e240008000400 */
[----:B------:R-:W-:Y:S01]  /*26f0*/  HFMA2 R28, R18, R5, -RZ ;  /* 0x00000005121c7231 */ /* 0x000fe200001000ff */
[----:B------:R-:W-:Y:S01]  /*2700*/  SHF.R.U32.HI R18, RZ, 0x2, R10 ;  /* 0x00000002ff127819 */ /* 0x000fe2000001160a */
[----:B------:R4:W-:Y:S01]  /*2710*/  STG.E.U16 desc[UR8][R20.64], R22 ;  /* 0x0000001614007986 */ /* 0x0009e2000c101508 */
[----:B-1----:R-:W-:-:S02]  /*2720*/  IMAD R19, R25, R7, R0 ;  /* 0x0000000719137224 */ /* 0x002fc400078e0200 */
[----:B------:R-:W-:Y:S02]  /*2730*/  LOP3.LUT R11, R18, 0x3f, RZ, 0xc0, !PT ;  /* 0x0000003f120b7812 */ /* 0x000fe400078ec0ff */
[----:B------:R-:W-:Y:S01]  /*2740*/  IMAD.WIDE R18, R19, 0x2, R16 ;  /* 0x0000000213127825 */ /* 0x000fe200078e0210 */
[----:B------:R-:W-:Y:S02]  /*2750*/  PRMT R25, R28, 0x7632, R25 ;  /* 0x000076321c197816 */ /* 0x000fe40000000019 */
[----:B----4-:R-:W-:Y:S01]  /*2760*/  IADD3 R21, PT, PT, R11, -0x20, RZ ;  /* 0xffffffe00b157810 */ /* 0x010fe20007ffe0ff */
[----:B------:R-:W-:Y:S01]  /*2770*/  IMAD.WIDE R22, R23, 0x2, R16 ;  /* 0x0000000217167825 */ /* 0x000fe200078e0210 */
[----:B------:R3:W-:Y:S01]  /*2780*/  I2F.F16 R20, R29 ;  /* 0x0000001d00147306 */ /* 0x0007e20000200c00 */
[----:B------:R-:W1:Y:S04]  /*2790*/  LDS.U16 R11, [UR5+-0x8] ;  /* 0xfffff805ff0b7984 */ /* 0x000e680008000400 */
[----:B------:R4:W-:Y:S03]  /*27a0*/  STG.E.U16 desc[UR8][R22.64], R28 ;  /* 0x0000001c16007986 */ /* 0x0009e6000c101508 */
[----:B------:R-:W0:Y:S01]  /*27b0*/  I2F.F16 R21, R21 ;  /* 0x0000001500157306 */ /* 0x000e220000200c00 */
[----:B------:R0:W-:Y:S01]  /*27c0*/  STG.E.U16 desc[UR8][R18.64], R25 ;  /* 0x0000001912007986 */ /* 0x0001e2000c101508 */
[----:B---3--:R-:W-:-:S03]  /*27d0*/  IMAD R29, R26, R7, R0 ;  /* 0x000000071a1d7224 */ /* 0x008fc600078e0200 */
[----:B------:R-:W-:Y:S01]  /*27e0*/  LDS.U16 R26, [UR5+-0x2] ;  /* 0xfffffe05ff1a7984 */ /* 0x000fe20008000400 */
[--C-:B----4-:R-:W-:Y:S02]  /*27f0*/  SHF.R.U32.HI R22, RZ, 0x8, R10.reuse ;  /* 0x00000008ff167819 */ /* 0x110fe4000001160a */
[----:B------:R-:W-:Y:S02]  /*2800*/  SHF.R.U32.HI R23, RZ, 0xe, R10 ;  /* 0x0000000eff177819 */ /* 0x000fe4000001160a */
[----:B------:R-:W-:Y:S01]  /*2810*/  LOP3.LUT R22, R22, 0x3f, RZ, 0xc0, !PT ;  /* 0x0000003f16167812 */ /* 0x000fe200078ec0ff */
[----:B0-----:R-:W-:Y:S01]  /*2820*/  IMAD R19, R27, R7, R0 ;  /* 0x000000071b137224 */ /* 0x001fe200078e0200 */
[----:B------:R-:W-:Y:S01]  /*2830*/  LOP3.LUT R23, R23, 0x3f, RZ, 0xc0, !PT ;  /* 0x0000003f17177812 */ /* 0x000fe200078ec0ff */
[----:B------:R-:W0:Y:S01]  /*2840*/  LDS.U16 R27, [UR5+-0x4] ;  /* 0xfffffc05ff1b7984 */ /* 0x000e220008000400 */
[----:B------:R-:W-:Y:S01]  /*2850*/  IADD3 R22, PT, PT, R22, -0x20, RZ ;  /* 0xffffffe016167810 */ /* 0x000fe20007ffe0ff */
[----:B------:R-:W-:Y:S01]  /*2860*/  IMAD.WIDE R18, R19, 0x2, R16 ;  /* 0x0000000213127825 */ /* 0x000fe200078e0210 */
[----:B------:R-:W-:-:S02]  /*2870*/  IADD3 R23, PT, PT, R23, -0x20, RZ ;  /* 0xffffffe017177810 */ /* 0x000fc40007ffe0ff */
[----:B------:R-:W-:Y:S02]  /*2880*/  PRMT R20, R20, 0x5410, R21 ;  /* 0x0000541014147816 */ /* 0x000fe40000000015 */
[----:B------:R-:W-:Y:S01]  /*2890*/  I2F.F16 R22, R22 ;  /* 0x0000001600167306 */ /* 0x000fe20000200c00 */
[----:B------:R-:W-:Y:S02]  /*28a0*/  SHF.R.U32.HI R28, RZ, 0x14, R10 ;  /* 0x00000014ff1c7819 */ /* 0x000fe4000001160a */
[----:B------:R-:W-:Y:S02]  /*28b0*/  HMUL2 R25, R20, R5 ;  /* 0x0000000514197232 */ /* 0x000fe40000000000 */
[----:B------:R-:W-:Y:S01]  /*28c0*/  IMAD.WIDE R20, R29, 0x2, R16 ;  /* 0x000000021d147825 */ /* 0x000fe200078e0210 */
[----:B------:R-:W-:Y:S02]  /*28d0*/  LOP3.LUT R28, R28, 0x3f, RZ, 0xc0, !PT ;  /* 0x0000003f1c1c7812 */ /* 0x000fe400078ec0ff */
[----:B------:R-:W-:Y:S01]  /*28e0*/  LEA.HI R29, R10, 0xffffffe0, RZ, 0x6 ;  /* 0xffffffe00a1d7811 */ /* 0x000fe200078f30ff */
[----:B------:R-:W3:Y:S01]  /*28f0*/  I2F.F16 R23, R23 ;  /* 0x0000001700177306 */ /* 0x000ee20000200c00 */
[----:B------:R4:W-:Y:S01]  /*2900*/  STG.E.U16 desc[UR8][R20.64], R25 ;  /* 0x0000001914007986 */ /* 0x0009e2000c101508 */
[----:B------:R-:W-:Y:S01]  /*2910*/  IADD3 R28, PT, PT, R28, -0x20, RZ ;  /* 0xffffffe01c1c7810 */ /* 0x000fe20007ffe0ff */
[----:B-1----:R-:W-:-:S04]  /*2920*/  IMAD R11, R11, R7, R0 ;  /* 0x000000070b0b7224 */ /* 0x002fc800078e0200 */
[----:B------:R-:W-:Y:S01]  /*2930*/  IMAD.WIDE R10, R11, 0x2, R16 ;  /* 0x000000020b0a7825 */ /* 0x000fe200078e0210 */
[----:B----4-:R-:W-:Y:S01]  /*2940*/  PRMT R20, R25, 0x7632, R20 ;  /* 0x0000763219147816 */ /* 0x010fe20000000014 */
[----:B------:R1:W-:Y:S01]  /*2950*/  I2F.F16 R21, R29 ;  /* 0x0000001d00157306 */ /* 0x0003e20000200c00 */
[----:B------:R-:W4:Y:S01]  /*2960*/  LDS.U16 R25, [UR5+-0x6] ;  /* 0xfffffa05ff197984 */ /* 0x000f220008000400 */
[----:B---3--:R-:W-:Y:S02]  /*2970*/  PRMT R22, R22, 0x5410, R23 ;  /* 0x0000541016167816 */ /* 0x008fe40000000017 */
[----:B------:R-:W-:Y:S01]  /*2980*/  SHF.R.U32.HI R23, RZ, 0x6, R24 ;  /* 0x00000006ff177819 */ /* 0x000fe20000011618 */
[----:B------:R3:W-:Y:S03]  /*2990*/  STG.E.U16 desc[UR8][R18.64], R20 ;  /* 0x0000001412007986 */ /* 0x0007e6000c101508 */
[----:B------:R-:W-:-:S04]  /*29a0*/  LOP3.LUT R23, R23, 0x3f, RZ, 0xc0, !PT ;  /* 0x0000003f17177812 */ /* 0x000fc800078ec0ff */
[----:B-1----:R-:W-:Y:S01]  /*29b0*/  IADD3 R29, PT, PT, R23, -0x20, RZ ;  /* 0xffffffe0171d7810 */ /* 0x002fe20007ffe0ff */
[----:B---3--:R-:W-:Y:S01]  /*29c0*/  HFMA2 R19, R22, R5, -RZ ;  /* 0x0000000516137231 */ /* 0x008fe200001000ff */
[----:B------:R1:W3:Y:S01]  /*29d0*/  I2F.F16 R18, R28 ;  /* 0x0000001c00127306 */ /* 0x0002e20000200c00 */
[----:B------:R-:W4:Y:S01]  /*29e0*/  LDS.U16 R22, [UR5] ;  /* 0x00000005ff167984 */ /* 0x000f220008000400 */
[----:B------:R-:W-:-:S03]  /*29f0*/  LOP3.LUT R20, R24, 0x3f, RZ, 0xc0, !PT ;  /* 0x0000003f18147812 */ /* 0x000fc600078ec0ff */
[----:B------:R0:W-:Y:S02]  /*2a00*/  STG.E.U16 desc[UR8][R10.64], R19 ;  /* 0x000000130a007986 */ /* 0x0001e4000c101508 */
[----:B------:R-:W-:Y:S01]  /*2a10*/  VIADD R20, R20, 0xffffffe0 ;  /* 0xffffffe014147836 */ /* 0x000fe20000000000 */
[----:B-1----:R-:W-:-:S05]  /*2a20*/  PRMT R28, R19, 0x7632, R28 ;  /* 0x00007632131c7816 */ /* 0x002fca000000001c */
[----:B------:R-:W-:Y:S01]  /*2a30*/  I2F.F16 R20, R20 ;  /* 0x0000001400147306 */ /* 0x000fe20000200c00 */
[----:B---3--:R-:W-:Y:S01]  /*2a40*/  PRMT R18, R18, 0x5410, R21 ;  /* 0x0000541012127816 */ /* 0x008fe20000000015 */
[----:B0-----:R-:W-:-:S04]  /*2a50*/  IMAD R11, R27, R7, R0 ;  /* 0x000000071b0b7224 */ /* 0x001fc800078e0200 */
[----:B------:R-:W-:Y:S02]  /*2a60*/  HMUL2 R23, R18, R5 ;  /* 0x0000000512177232 */ /* 0x000fe40000000000 */
[----:B------:R-:W0:Y:S01]  /*2a70*/  I2F.F16 R21, R29 ;  /* 0x0000001d00157306 */ /* 0x000e220000200c00 */
[----:B------:R-:W-:-:S04]  /*2a80*/  IMAD.WIDE R10, R11, 0x2, R16 ;  /* 0x000000020b0a7825 */ /* 0x000fc800078e0210 */
[-CC-:B----4-:R-:W-:Y:S02]  /*2a90*/  IMAD R25, R25, R7.reuse, R0.reuse ;  /* 0x0000000719197224 */ /* 0x190fe400078e0200 */
[----:B------:R-:W-:Y:S02]  /*2aa0*/  IMAD R27, R26, R7, R0 ;  /* 0x000000071a1b7224 */ /* 0x000fe400078e0200 */
[----:B------:R-:W-:Y:S01]  /*2ab0*/  IMAD.WIDE R18, R25, 0x2, R16 ;  /* 0x0000000219127825 */ /* 0x000fe200078e0210 */
[----:B------:R-:W1:Y:S04]  /*2ac0*/  LDS.U16 R26, [UR5+0x2] ;  /* 0x00000205ff1a7984 */ /* 0x000e680008000400 */
[----:B------:R0:W-:Y:S04]  /*2ad0*/  STG.E.U16 desc[UR8][R18.64], R28 ;  /* 0x0000001c12007986 */ /* 0x0001e8000c101508 */
[----:B------:R3:W-:Y:S04]  /*2ae0*/  STG.E.U16 desc[UR8][R10.64], R23 ;  /* 0x000000170a007986 */ /* 0x0007e8000c101508 */
[----:B------:R-:W4:Y:S01]  /*2af0*/  LDS.U16 R25, [UR5+0x4] ;  /* 0x00000405ff197984 */ /* 0x000f220008000400 */
[----:B0-----:R-:W-:Y:S01]  /*2b00*/  PRMT R18, R20, 0x5410, R21 ;  /* 0x0000541014127816 */ /* 0x001fe20000000015 */
[----:B------:R-:W-:Y:S01]  /*2b10*/  IMAD.WIDE R20, R27, 0x2, R16 ;  /* 0x000000021b147825 */ /* 0x000fe200078e0210 */
[----:B------:R-:W-:-:S02]  /*2b20*/  SHF.R.U32.HI R27, RZ, 0xc, R24 ;  /* 0x0000000cff1b7819 */ /* 0x000fc40000011618 */
[----:B---3--:R-:W-:Y:S01]  /*2b30*/  PRMT R11, R23, 0x7632, R11 ;  /* 0x00007632170b7816 */ /* 0x008fe2000000000b */
[----:B------:R-:W-:Y:S01]  /*2b40*/  IMAD R23, R22, R7, R0 ;  /* 0x0000000716177224 */ /* 0x000fe200078e0200 */
[----:B------:R-:W-:Y:S01]  /*2b50*/  LOP3.LUT R27, R27, 0x3f, RZ, 0xc0, !PT ;  /* 0x0000003f1b1b7812 */ /* 0x000fe200078ec0ff */
[----:B------:R-:W-:Y:S01]  /*2b60*/  HFMA2 R18, R18, R5, -RZ ;  /* 0x0000000512127231 */ /* 0x000fe200001000ff */
[----:B------:R-:W-:Y:S01]  /*2b70*/  SHF.R.U32.HI R22, RZ, 0x12, R24 ;  /* 0x00000012ff167819 */ /* 0x000fe20000011618 */
[----:B------:R0:W-:Y:S01]  /*2b80*/  STG.E.U16 desc[UR8][R20.64], R11 ;  /* 0x0000000b14007986 */ /* 0x0001e2000c101508 */
[----:B------:R-:W-:Y:S02]  /*2b90*/  IADD3 R19, PT, PT, R27, -0x20, RZ ;  /* 0xffffffe01b137810 */ /* 0x000fe40007ffe0ff */
[----:B------:R-:W-:Y:S02]  /*2ba0*/  LOP3.LUT R27, R22, 0x3f, RZ, 0xc0, !PT ;  /* 0x0000003f161b7812 */ /* 0x000fe400078ec0ff */
[----:B------:R-:W3:Y:S02]  /*2bb0*/  LDS.U16 R22, [UR5+0x8] ;  /* 0x00000805ff167984 */ /* 0x000ee40008000400 */
[----:B------:R-:W-:Y:S01]  /*2bc0*/  IADD3 R27, PT, PT, R27, -0x20, RZ ;  /* 0xffffffe01b1b7810 */ /* 0x000fe20007ffe0ff */
[----:B------:R-:W-:Y:S01]  /*2bd0*/  I2F.F16 R19, R19 ;  /* 0x0000001300137306 */ /* 0x000fe20000200c00 */
[----:B------:R-:W-:Y:S01]  /*2be0*/  PRMT R28, R18, 0x7632, R28 ;  /* 0x00007632121c7816 */ /* 0x000fe2000000001c */
[----:B0-----:R-:W-:Y:S01]  /*2bf0*/  IMAD.WIDE R10, R23, 0x2, R16 ;  /* 0x00000002170a7825 */ /* 0x001fe200078e0210 */
[----:B------:R-:W-:Y:S01]  /*2c00*/  SHF.R.U32.HI R21, RZ, 0x18, R24 ;  /* 0x00000018ff157819 */ /* 0x000fe20000011618 */
[----:B------:R-:W0:Y:S01]  /*2c10*/  LDS.U16 R23, [UR5+0x6] ;  /* 0x00000605ff177984 */ /* 0x000e220008000400 */
[----:B------:R-:W-:-:S03]  /*2c20*/  SHF.R.U32 R24, R24, 0x1e, R9 ;  /* 0x0000001e18187819 */ /* 0x000fc60000001609 */
[----:B------:R1:W4:Y:S01]  /*2c30*/  I2F.F16 R20, R27 ;  /* 0x0000001b00147306 */ /* 0x0003220000200c00 */
[----:B------:R-:W-:Y:S01]  /*2c40*/  LOP3.LUT R21, R21, 0x3f, RZ, 0xc0, !PT ;  /* 0x0000003f15157812 */ /* 0x000fe200078ec0ff */
[----:B------:R4:W-:Y:S01]  /*2c50*/  STG.E.U16 desc[UR8][R10.64], R18 ;  /* 0x000000120a007986 */ /* 0x0009e2000c101508 */
[----:B------:R-:W-:Y:S02]  /*2c60*/  LOP3.LUT R24, R24, 0x3f, RZ, 0xc0, !PT ;  /* 0x0000003f18187812 */ /* 0x000fe400078ec0ff */
[----:B------:R-:W-:Y:S02]  /*2c70*/  IADD3 R21, PT, PT, R21, -0x20, RZ ;  /* 0xffffffe015157810 */ /* 0x000fe40007ffe0ff */
[----:B------:R-:W-:Y:S01]  /*2c80*/  IADD3 R24, PT, PT, R24, -0x20, RZ ;  /* 0xffffffe018187810 */ /* 0x000fe20007ffe0ff */
[----:B-1----:R-:W1:Y:S03]  /*2c90*/  LDS.U16 R27, [UR5+0xa] ;  /* 0x00000a05ff1b7984 */ /* 0x002e660008000400 */
[----:B------:R-:W-:Y:S01]  /*2ca0*/  I2F.F16 R21, R21 ;  /* 0x0000001500157306 */ /* 0x000fe20000200c00 */
[-C--:B----4-:R-:W-:Y:S01]  /*2cb0*/  IMAD R11, R26, R7.reuse, R0 ;  /* 0x000000071a0b7224 */ /* 0x090fe200078e0200 */
[----:B------:R-:W-:Y:S01]  /*2cc0*/  PRMT R20, R19, 0x5410, R20 ;  /* 0x0000541013147816 */ /* 0x000fe20000000014 */
[----:B------:R-:W-:-:S02]  /*2cd0*/  IMAD R19, R25, R7, R0 ;  /* 0x0000000719137224 */ /* 0x000fc400078e0200 */
[----:B------:R-:W-:-:S03]  /*2ce0*/  IMAD.WIDE R10, R11, 0x2, R16 ;  /* 0x000000020b0a7825 */ /* 0x000fc600078e0210 */
[----:B------:R-:W4:Y:S01]  /*2cf0*/  I2F.F16 R24, R24 ;  /* 0x0000001800187306 */ /* 0x000f220000200c00 */
[----:B------:R-:W-:Y:S02]  /*2d00*/  HMUL2 R26, R20, R5 ;  /* 0x00000005141a7232 */ /* 0x000fe40000000000 */
[----:B------:R-:W-:Y:S01]  /*2d10*/  IMAD.WIDE R18, R19, 0x2, R16 ;  /* 0x0000000213127825 */ /* 0x000fe200078e0210 */
[----:B------:R4:W-:Y:S04]  /*2d20*/  STG.E.U16 desc[UR8][R10.64], R28 ;  /* 0x0000001c0a007986 */ /* 0x0009e8000c101508 */
[----:B------:R0:W-:Y:S01]  /*2d30*/  STG.E.U16 desc[UR8][R18.64], R26 ;  /* 0x0000001a12007986 */ /* 0x0001e2000c101508 */
[----:B---3--:R-:W-:Y:S01]  /*2d40*/  IMAD R25, R22, R7, R0 ;  /* 0x0000000716197224 */ /* 0x008fe200078e0200 */
[----:B------:R-:W-:-:S04]  /*2d50*/  SHF.R.U32.HI R22, RZ, 0x4, R9 ;  /* 0x00000004ff167819 */ /* 0x000fc80000011609 */
[----:B------:R-:W-:Y:S02]  /*2d60*/  LOP3.LUT R22, R22, 0x3f, RZ, 0xc0, !PT ;  /* 0x0000003f16167812 */ /* 0x000fe400078ec0ff */
[----:B----4-:R-:W-:Y:S01]  /*2d70*/  PRMT R10, R21, 0x5410, R24 ;  /* 0x00005410150a7816 */ /* 0x010fe20000000018 */
[----:B0-----:R-:W-:Y:S01]  /*2d80*/  IMAD R21, R23, R7, R0 ;  /* 0x0000000717157224 */ /* 0x001fe200078e0200 */
[----:B------:R-:W-:Y:S01]  /*2d90*/  PRMT R11, R26, 0x7632, R11 ;  /* 0x000076321a0b7816 */ /* 0x000fe2000000000b */
[----:B------:R-:W0:Y:S01]  /*2da0*/  LDS.U16 R23, [UR5+0xc] ;  /* 0x00000c05ff177984 */ /* 0x000e220008000400 */
[----:B------:R-:W-:Y:S01]  /*2db0*/  IADD3 R18, PT, PT, R22, -0x20, RZ ;  /* 0xffffffe016127810 */ /* 0x000fe20007ffe0ff */
[----:B------:R-:W-:-:S04]  /*2dc0*/  IMAD.WIDE R20, R21, 0x2, R16 ;  /* 0x0000000215147825 */ /* 0x000fc800078e0210 */
[----:B------:R-:W-:Y:S01]  /*2dd0*/  HFMA2 R19, R10, R5, -RZ ;  /* 0x000000050a137231 */ /* 0x000fe200001000ff */
[----:B------:R-:W3:Y:S01]  /*2de0*/  LDS.U16 R24, [UR5+0xe] ;  /* 0x00000e05ff187984 */ /* 0x000ee20008000400 */
[----:B------:R-:W-:Y:S03]  /*2df0*/  I2F.F16 R18, R18 ;  /* 0x0000001200127306 */ /* 0x000fe60000200c00 */
[----:B------:R4:W-:Y:S04]  /*2e00*/  STG.E.U16 desc[UR8][R20.64], R11 ;  /* 0x0000000b14007986 */ /* 0x0009e8000c101508 */
[----:B------:R-:W3:Y:S01]  /*2e10*/  LDS.U16 R22, [UR5+0x10] ;  /* 0x00001005ff167984 */ /* 0x000ee20008000400 */
[----:B------:R-:W-:Y:S01]  /*2e20*/  PRMT R29, R19, 0x7632, R29 ;  /* 0x00007632131d7816 */ /* 0x000fe2000000001d */
[----:B----4-:R-:W-:Y:S01]  /*2e30*/  IMAD.WIDE R10, R25, 0x2, R16 ;  /* 0x00000002190a7825 */ /* 0x010fe200078e0210 */
[----:B------:R-:W-:-:S02]  /*2e40*/  SHF.R.U32.HI R25, RZ, 0xa, R9 ;  /* 0x0000000aff197819 */ /* 0x000fc40000011609 */
[--C-:B------:R-:W-:Y:S02]  /*2e50*/  SHF.R.U32.HI R20, RZ, 0x10, R9.reuse ;  /* 0x00000010ff147819 */ /* 0x100fe40000011609 */
[----:B------:R-:W-:Y:S01]  /*2e60*/  LOP3.LUT R26, R25, 0x3f, RZ, 0xc0, !PT ;  /* 0x0000003f191a7812 */ /* 0x000fe200078ec0ff */
[----:B------:R4:W-:Y:S01]  /*2e70*/  STG.E.U16 desc[UR8][R10.64], R19 ;  /* 0x000000130a007986 */ /* 0x0009e2000c101508 */
[----:B------:R-:W-:Y:S02]  /*2e80*/  LOP3.LUT R20, R20, 0x3f, RZ, 0xc0, !PT ;  /* 0x0000003f14147812 */ /* 0x000fe400078ec0ff */
[----:B------:R-:W-:Y:S01]  /*2e90*/  IADD3 R21, PT, PT, R26, -0x20, RZ ;  /* 0xffffffe01a157810 */ /* 0x000fe20007ffe0ff */
[----:B------:R-:W3:Y:S01]  /*2ea0*/  LDS.U16 R25, [UR5+0x12] ;  /* 0x00001205ff197984 */ /* 0x000ee20008000400 */
[----:B------:R-:W-:Y:S01]  /*2eb0*/  SHF.R.U32.HI R26, RZ, 0x16, R9 ;  /* 0x00000016ff1a7819 */ /* 0x000fe20000011609 */
[----:B------:R-:W-:Y:S01]  /*2ec0*/  VIADD R20, R20, 0xffffffe0 ;  /* 0xffffffe014147836 */ /* 0x000fe20000000000 */
[----:B--2---:R-:W-:-:S02]  /*2ed0*/  SHF.R.U32 R9, R9, 0x1c, R8 ;  /* 0x0000001c09097819 */ /* 0x004fc40000001608 */
[----:B------:R-:W2:Y:S01]  /*2ee0*/  I2F.F16 R21, R21 ;  /* 0x0000001500157306 */ /* 0x000ea20000200c00 */
[----:B----4-:R-:W-:Y:S01]  /*2ef0*/  LOP3.LUT R10, R26, 0x3f, RZ, 0xc0, !PT ;  /* 0x0000003f1a0a7812 */ /* 0x010fe200078ec0ff */
[-CC-:B-1----:R-:W-:Y:S02]  /*2f00*/  IMAD R11, R27, R7.reuse, R0.reuse ;  /* 0x000000071b0b7224 */ /* 0x182fe400078e0200 */
[----:B0-----:R-:W-:Y:S01]  /*2f10*/  IMAD R19, R23, R7, R0 ;  /* 0x0000000717137224 */ /* 0x001fe200078e0200 */
[----:B------:R-:W-:-:S03]  /*2f20*/  IADD3 R28, PT, PT, R10, -0x20, RZ ;  /* 0xffffffe00a1c7810 */ /* 0x000fc60007ffe0ff */
[----:B------:R0:W-:Y:S01]  /*2f30*/  I2F.F16 R26, R20 ;  /* 0x00000014001a7306 */ /* 0x0001e20000200c00 */
[----:B------:R-:W-:-:S05]  /*2f40*/  IMAD.WIDE R10, R11, 0x2, R16 ;  /* 0x000000020b0a7825 */ /* 0x000fca00078e0210 */
[----:B------:R1:W-:Y:S01]  /*2f50*/  STG.E.U16 desc[UR8][R10.64], R29 ;  /* 0x0000001d0a007986 */ /* 0x0003e2000c101508 */
[----:B--2---:R-:W-:Y:S01]  /*2f60*/  PRMT R18, R18, 0x5410, R21 ;  /* 0x0000541012127816 */ /* 0x004fe20000000015 */
[----:B------:R2:W4:Y:S01]  /*2f70*/  I2F.F16 R27, R28 ;  /* 0x0000001c001b7306 */ /* 0x0005220000200c00 */
[----:B---3--:R-:W-:Y:S01]  /*2f80*/  IMAD R21, R24, R7, R0 ;  /* 0x0000000718157224 */ /* 0x008fe200078e0200 */
[----:B------:R-:W-:Y:S02]  /*2f90*/  LOP3.LUT R24, R9, 0x3f, RZ, 0xc0, !PT ;  /* 0x0000003f09187812 */ /* 0x000fe400078ec0ff */
[----:B------:R-:W-:Y:S02]  /*2fa0*/  HMUL2 R23, R18, R5 ;  /* 0x0000000512177232 */ /* 0x000fe40000000000 */
[----:B------:R-:W-:-:S04]  /*2fb0*/  IMAD.WIDE R18, R19, 0x2, R16 ;  /* 0x0000000213127825 */ /* 0x000fc800078e0210 */
[----:B0-----:R-:W-:Y:S01]  /*2fc0*/  IMAD.WIDE R20, R21, 0x2, R16 ;  /* 0x0000000215147825 */ /* 0x001fe200078e0210 */
[C---:B-1----:R-:W-:Y:S02]  /*2fd0*/  PRMT R11, R23.reuse, 0x7610, R11 ;  /* 0x00007610170b7816 */ /* 0x042fe4000000000b */
[----:B--2---:R-:W-:Y:S01]  /*2fe0*/  PRMT R28, R23, 0x7632, R28 ;  /* 0x00007632171c7816 */ /* 0x004fe2000000001c */
[-C--:B------:R-:W-:Y:S01]  /*2ff0*/  IMAD R23, R22, R7.reuse, R0 ;  /* 0x0000000716177224 */ /* 0x080fe200078e0200 */
[----:B----4-:R-:W-:Y:S01]  /*3000*/  PRMT R26, R26, 0x5410, R27 ;  /* 0x000054101a1a7816 */ /* 0x010fe2000000001b */
[----:B------:R0:W-:Y:S01]  /*3010*/  STG.E.U16 desc[UR8][R18.64], R11 ;  /* 0x0000000b12007986 */ /* 0x0001e2000c101508 */
[----:B------:R-:W-:Y:S01]  /*3020*/  LEA.HI R27, R8, 0xffffffe0, RZ, 0x6 ;  /* 0xffffffe0081b7811 */ /* 0x000fe200078f30ff */
[----:B------:R-:W-:Y:S02]  /*3030*/  IMAD.WIDE R22, R23, 0x2, R16 ;  /* 0x0000000217167825 */ /* 0x000fe400078e0210 */
[----:B------:R1:W-:Y:S01]  /*3040*/  STG.E.U16 desc[UR8][R20.64], R28 ;  /* 0x0000001c14007986 */ /* 0x0003e2000c101508 */
[----:B------:R2:W-:Y:S01]  /*3050*/  I2F.F16 R9, R27 ;  /* 0x0000001b00097306 */ /* 0x0005e20000200c00 */
[----:B------:R-:W-:-:S02]  /*3060*/  IMAD R25, R25, R7, R0 ;  /* 0x0000000719197224 */ /* 0x000fc400078e0200 */
[----:B0-----:R-:W-:Y:S01]  /*3070*/  HFMA2 R19, R26, R5, -RZ ;  /* 0x000000051a137231 */ /* 0x001fe200001000ff */
[----:B------:R-:W-:Y:S01]  /*3080*/  IADD3 R26, PT, PT, R24, -0x20, RZ ;  /* 0xffffffe0181a7810 */ /* 0x000fe20007ffe0ff */
[----:B------:R-:W-:Y:S01]  /*3090*/  IMAD.WIDE R10, R25, 0x2, R16 ;  /* 0x00000002190a7825 */ /* 0x000fe200078e0210 */
[----:B------:R-:W0:Y:S01]  /*30a0*/  LDS.U16 R24, [UR5+0x14] ;  /* 0x00001405ff187984 */ /* 0x000e220008000400 */
[--C-:B------:R-:W-:Y:S02]  /*30b0*/  SHF.R.U32.HI R18, RZ, 0x2, R8.reuse ;  /* 0x00000002ff127819 */ /* 0x100fe40000011608 */
[----:B-1----:R-:W-:Y:S01]  /*30c0*/  SHF.R.U32.HI R20, RZ, 0x8, R8 ;  /* 0x00000008ff147819 */ /* 0x002fe20000011608 */
[----:B------:R-:W-:Y:S01]  /*30d0*/  LDS.U16 R25, [UR5+0x16] ;  /* 0x00001605ff197984 */ /* 0x000fe20008000400 */
[----:B------:R-:W-:Y:S01]  /*30e0*/  LOP3.LUT R18, R18, 0x3f, RZ, 0xc0, !PT ;  /* 0x0000003f12127812 */ /* 0x000fe200078ec0ff */
[----:B------:R-:W-:Y:S01]  /*30f0*/  I2F.F16 R26, R26 ;  /* 0x0000001a001a7306 */ /* 0x000fe20000200c00 */
[----:B------:R-:W-:-:S02]  /*3100*/  PRMT R21, R19, 0x7610, R21 ;  /* 0x0000761013157816 */ /* 0x000fc40000000015 */
[----:B------:R-:W-:Y:S02]  /*3110*/  PRMT R29, R19, 0x7632, R29 ;  /* 0x00007632131d7816 */ /* 0x000fe4000000001d */
[----:B--2---:R-:W-:Y:S01]  /*3120*/  IADD3 R27, PT, PT, R18, -0x20, RZ ;  /* 0xffffffe0121b7810 */ /* 0x004fe20007ffe0ff */
[----:B------:R1:W-:Y:S01]  /*3130*/  STG.E.U16 desc[UR8][R22.64], R21 ;  /* 0x0000001516007986 */ /* 0x0003e2000c101508 */
[----:B------:R-:W-:-:S03]  /*3140*/  LOP3.LUT R28, R20, 0x3f, RZ, 0xc0, !PT ;  /* 0x0000003f141c7812 */ /* 0x000fc600078ec0ff */
[----:B------:R-:W2:Y:S01]  /*3150*/  LDS.U16 R19, [UR5+0x18] ;  /* 0x00001805ff137984 */ /* 0x000ea20008000400 */
[----:B------:R-:W3:Y:S03]  /*3160*/  I2F.F16 R27, R27 ;  /* 0x0000001b001b7306 */ /* 0x000ee60000200c00 */
[----:B------:R-:W4:Y:S04]  /*3170*/  LDS.U16 R18, [UR5+0x1a] ;  /* 0x00001a05ff127984 */ /* 0x000f280008000400 */
[----:B------:R-:W-:Y:S01]  /*3180*/  LDS.U16 R21, [UR5+0x1c] ;  /* 0x00001c05ff157984 */ /* 0x000fe20008000400 */
[----:B-1----:R-:W-:Y:S02]  /*3190*/  SHF.R.U32.HI R22, RZ, 0xe, R8 ;  /* 0x0000000eff167819 */ /* 0x002fe40000011608 */
[----:B------:R-:W-:Y:S01]  /*31a0*/  IADD3 R23, PT, PT, R28, -0x20, RZ ;  /* 0xffffffe01c177810 */ /* 0x000fe20007ffe0ff */
[----:B------:R-:W1:Y:S01]  /*31b0*/  LDS.U16 R20, [UR5+0x1e] ;  /* 0x00001e05ff147984 */ /* 0x000e620008000400 */
[----:B------:R-:W-:Y:S01]  /*31c0*/  LOP3.LUT R22, R22, 0x3f, RZ, 0xc0, !PT ;  /* 0x0000003f16167812 */ /* 0x000fe200078ec0ff */
[----:B------:R-:W-:-:S02]  /*31d0*/  UIADD3 UR5, UPT, UPT, UR5, 0x40, URZ ;  /* 0x0000004005057890 */ /* 0x000fc4000fffe0ff */
[----:B------:R3:W-:Y:S01]  /*31e0*/  STG.E.U16 desc[UR8][R10.64], R29 ;  /* 0x0000001d0a007986 */ /* 0x0007e2000c101508 */
[----:B------:R-:W-:Y:S01]  /*31f0*/  I2F.F16 R23, R23 ;  /* 0x0000001700177306 */ /* 0x000fe20000200c00 */
[----:B---3--:R-:W-:Y:S01]  /*3200*/  SHF.R.U32.HI R10, RZ, 0x14, R8 ;  /* 0x00000014ff0a7819 */ /* 0x008fe20000011608 */
[----:B0-----:R-:W-:Y:S01]  /*3210*/  IMAD R11, R24, R7, R0 ;  /* 0x00000007180b7224 */ /* 0x001fe200078e0200 */
[----:B------:R-:W-:Y:S02]  /*3220*/  IADD3 R8, PT, PT, R22, -0x20, RZ ;  /* 0xffffffe016087810 */ /* 0x000fe40007ffe0ff */
[----:B------:R-:W-:Y:S02]  /*3230*/  LOP3.LUT R10, R10, 0x3f, RZ, 0xc0, !PT ;  /* 0x0000003f0a0a7812 */ /* 0x000fe400078ec0ff */
[----:B------:R-:W-:Y:S02]  /*3240*/  PRMT R22, R26, 0x5410, R27 ;  /* 0x000054101a167816 */ /* 0x000fe4000000001b */
[----:B------:R-:W0:Y:S01]  /*3250*/  I2F.F16 R8, R8 ;  /* 0x0000000800087306 */ /* 0x000e220000200c00 */
[----:B------:R-:W-:Y:S01]  /*3260*/  IADD3 R28, PT, PT, R10, -0x20, RZ ;  /* 0xffffffe00a1c7810 */ /* 0x000fe20007ffe0ff */
[----:B------:R-:W-:-:S04]  /*3270*/  IMAD.WIDE R10, R11, 0x2, R16 ;  /* 0x000000020b0a7825 */ /* 0x000fc800078e0210 */
[----:B------:R-:W-:Y:S02]  /*3280*/  HMUL2 R22, R22, R5 ;  /* 0x0000000516167232 */ /* 0x000fe40000000000 */
[-CC-:B--2---:R-:W-:Y:S01]  /*3290*/  IMAD R19, R19, R7.reuse, R0.reuse ;  /* 0x0000000713137224 */ /* 0x184fe200078e0200 */
[----:B------:R-:W2:Y:S01]  /*32a0*/  I2F.F16 R28, R28 ;  /* 0x0000001c001c7306 */ /* 0x000ea20000200c00 */
[-C--:B----4-:R-:W-:Y:S01]  /*32b0*/  IMAD R27, R18, R7.reuse, R0 ;  /* 0x00000007121b7224 */ /* 0x090fe200078e0200 */
[----:B------:R3:W-:Y:S01]  /*32c0*/  STG.E.U16 desc[UR8][R10.64], R22 ;  /* 0x000000160a007986 */ /* 0x0007e2000c101508 */
[----:B0-----:R-:W-:Y:S01]  /*32d0*/  PRMT R24, R23, 0x5410, R8 ;  /* 0x0000541017187816 */ /* 0x001fe20000000008 */
[----:B-1----:R-:W-:-:S04]  /*32e0*/  IMAD R23, R20, R7, R0 ;  /* 0x0000000714177224 */ /* 0x002fc800078e0200 */
[-C--:B------:R-:W-:Y:S01]  /*32f0*/  HFMA2 R24, R24, R5.reuse, -RZ ;  /* 0x0000000518187231 */ /* 0x080fe200001000ff */
[----:B---3--:R-:W-:Y:S02]  /*3300*/  PRMT R22, R22, 0x7632, R22 ;  /* 0x0000763216167816 */ /* 0x008fe40000000016 */
[----:B--2---:R-:W-:Y:S01]  /*3310*/  PRMT R26, R28, 0x5410, R9 ;  /* 0x000054101c1a7816 */ /* 0x004fe20000000009 */
[-CC-:B------:R-:W-:Y:S02]  /*3320*/  IMAD R9, R25, R7.reuse, R0.reuse ;  /* 0x0000000719097224 */ /* 0x180fe400078e0200 */
[----:B------:R-:W-:Y:S02]  /*3330*/  IMAD R25, R21, R7, R0 ;  /* 0x0000000715197224 */ /* 0x000fe400078e0200 */
[----:B------:R-:W-:Y:S02]  /*3340*/  HMUL2 R26, R26, R5 ;  /* 0x000000051a1a7232 */ /* 0x000fe40000000000 */
[----:B------:R-:W-:-:S04]  /*3350*/  IMAD.WIDE R20, R19, 0x2, R16 ;  /* 0x0000000213147825 */ /* 0x000fc800078e0210 */
[----:B------:R-:W-:-:S04]  /*3360*/  IMAD.WIDE R8, R9, 0x2, R16 ;  /* 0x0000000209087825 */ /* 0x000fc800078e0210 */
[----:B------:R-:W-:Y:S01]  /*3370*/  IMAD.WIDE R18, R27, 0x2, R16 ;  /* 0x000000021b127825 */ /* 0x000fe200078e0210 */
[C---:B------:R-:W-:Y:S01]  /*3380*/  PRMT R27, R26.reuse, 0x7632, R27 ;  /* 0x000076321a1b7816 */ /* 0x040fe2000000001b */
[----:B------:R-:W-:Y:S02]  /*3390*/  STG.E.U16 desc[UR8][R8.64], R22 ;  /* 0x0000001608007986 */ /* 0x000fe4000c101508 */
[----:B------:R-:W-:Y:S01]  /*33a0*/  IMAD.WIDE R10, R25, 0x2, R16 ;  /* 0x00000002190a7825 */ /* 0x000fe200078e0210 */
[----:B------:R-:W-:Y:S01]  /*33b0*/  PRMT R25, R26, 0x7610, R25 ;  /* 0x000076101a197816 */ /* 0x000fe20000000019 */
[----:B------:R-:W-:Y:S02]  /*33c0*/  STG.E.U16 desc[UR8][R20.64], R24 ;  /* 0x0000001814007986 */ /* 0x000fe4000c101508 */
[----:B------:R-:W-:Y:S01]  /*33d0*/  IMAD.WIDE R16, R23, 0x2, R16 ;  /* 0x0000000217107825 */ /* 0x000fe200078e0210 */
[----:B------:R-:W-:-:S05]  /*33e0*/  PRMT R23, R24, 0x7632, R23 ;  /* 0x0000763218177816 */ /* 0x000fca0000000017 */
[----:B------:R-:W-:Y:S04]  /*33f0*/  STG.E.U16 desc[UR8][R18.64], R23 ;  /* 0x0000001712007986 */ /* 0x000fe8000c101508 */
[----:B------:R-:W-:Y:S04]  /*3400*/  STG.E.U16 desc[UR8][R10.64], R25 ;  /* 0x000000190a007986 */ /* 0x000fe8000c101508 */
[----:B------:R0:W-:Y:S02]  /*3410*/  STG.E.U16 desc[UR8][R16.64], R27 ;  /* 0x0000001b10007986 */ /* 0x0001e4000c101508 */
[----:B0-----:R-:W-:-:S04]  /*3420*/  IMAD.WIDE R26, R7, 0x18, R14 ;  /* 0x00000018071a7825 */ /* 0x001fc800078e020e */
[----:B------:R-:W-:Y:S01]  /*3430*/  IMAD.WIDE R14, R7, 0x4, R12 ;  /* 0x00000004070e7825 */ /* 0x000fe200078e020c */
[----:B------:R-:W-:Y:S06]  /*3440*/  BRA.U !UP0, `(.L_x_11) ;  /* 0xffffffe9088c7547 */ /* 0x000fec000b83ffff */
.L_x_9:
[----:B------:R-:W0:Y:S02]  /*3450*/  LDCU UR5, c[0x0][0x3c8] ;  /* 0x00007900ff0577ac */ /* 0x000e240008000800 */
[----:B0-----:R-:W-:-:S04]  /*3460*/  UISETP.LT.AND UP0, UPT, UR10, UR5, UPT ;  /* 0x000000050a00728c */ /* 0x001fc8000bf01270 */
[----:B------:R-:W-:-:S04]  /*3470*/  USEL UR5, UR10, UR5, UP0 ;  /* 0x000000050a057287 */ /* 0x000fc80008000000 */
[----:B------:R-:W-:-:S09]  /*3480*/  UISETP.GT.AND UP0, UPT, UR5, UR13, UPT ;  /* 0x0000000d0500728c */ /* 0x000fd2000bf04270 */
[----:B------:R-:W-:Y:S05]  /*3490*/  BRA.U !UP0, `(.L_x_12) ;  /* 0x0000001108707547 */ /* 0x000fea000b800000 */
[----:B------:R-:W0:Y:S01]  /*34a0*/  S2UR UR12, SR_CgaCtaId ;  /* 0x00000000000c79c3 */ /* 0x000e220000008800 */
[----:B------:R-:W1:Y:S01]  /*34b0*/  LDCU.64 UR6, c[0x0][0x3a0] ;  /* 0x00007400ff0677ac */ /* 0x000e620008000a00 */
[----:B------:R-:W-:Y:S01]  /*34c0*/  MOV R12, R26 ;  /* 0x0000001a000c7202 */ /* 0x000fe20000000f00 */
[----:B------:R-:W-:Y:S01]  /*34d0*/  IMAD.MOV.U32 R13, RZ, RZ, R27 ;  /* 0x000000ffff0d7224 */ /* 0x000fe200078e001b */
[----:B------:R-:W-:Y:S01]  /*34e0*/  UMOV UR11, 0x400 ;  /* 0x00000400000b7882 */ /* 0x000fe20000000000 */
[----:B-1----:R-:W-:Y:S02]  /*34f0*/  UIMAD.WIDE.U32 UR6, UR13, 0x4, UR6 ;  /* 0x000000040d0678a5 */ /* 0x002fe4000f8e0006 */
[----:B0-----:R-:W-:Y:S02]  /*3500*/  ULEA UR11, UR12, UR11, 0x18 ;  /* 0x0000000b0c0b7291 */ /* 0x001fe4000f8ec0ff */
[----:B------:R-:W-:Y:S02]  /*3510*/  UIADD3 UR12, UP0, UPT, UR6, 0x2, URZ ;  /* 0x00000002060c7890 */ /* 0x000fe4000ff1e0ff */
[----:B------:R-:W-:-:S02]  /*3520*/  ULEA UR11, UR4, UR11, 0x1 ;  /* 0x0000000b040b7291 */ /* 0x000fc4000f8e08ff */
[----:B------:R-:W-:Y:S02]  /*3530*/  UIADD3.X UR7, UPT, UPT, URZ, UR7, URZ, UP0, !UPT ;  /* 0x00000007ff077290 */ /* 0x000fe400087fe4ff */
[----:B------:R-:W-:-:S12]  /*3540*/  UIADD3 UR6, UPT, UPT, UR11, 0x20, URZ ;  /* 0x000000200b067890 */ /* 0x000fd8000fffe0ff */
.L_x_14:
[----:B------:R-:W0:Y:S01]  /*3550*/  LDC R7, c[0x0][0x3ac] ;  /* 0x0000eb00ff077b82 */ /* 0x000e220000000800 */
[----:B------:R1:W5:Y:S04]  /*3560*/  LDG.E.CONSTANT R24, desc[UR8][R12.64] ;  /* 0x000000080c187981 */ /* 0x000368000c1e9900 */
[----:B------:R-:W2:Y:S03]  /*3570*/  LDS.U16 R20, [UR6+-0x20] ;  /* 0xffffe006ff147984 */ /* 0x000ea60008000400 */
[----:B------:R-:W3:Y:S01]  /*3580*/  LDC.64 R14, c[0x0][0x3b8] ;  /* 0x0000ee00ff0e7b82 */ /* 0x000ee20000000a00 */
[----:B------:R-:W4:Y:S01]  /*3590*/  LDS.U16 R22, [UR6+-0x1e] ;  /* 0xffffe206ff167984 */ /* 0x000f220008000400 */
[----:B0-----:R-:W-:-:S05]  /*35a0*/  IMAD.WIDE R16, R7, 0x4, R12 ;  /* 0x0000000407107825 */ /* 0x001fca00078e020c */
[----:B------:R1:W5:Y:S01]  /*35b0*/  LDG.E.CONSTANT R21, desc[UR8][R16.64] ;  /* 0x0000000810157981 */ /* 0x000362000c1e9900 */
[----:B------:R-:W-:-:S05]  /*35c0*/  IMAD.WIDE R18, R7, 0x4, R16 ;  /* 0x0000000407127825 */ /* 0x000fca00078e0210 */
[----:B------:R1:W5:Y:S01]  /*35d0*/  LDG.E.CONSTANT R8, desc[UR8][R18.64] ;  /* 0x0000000812087981 */ /* 0x000362000c1e9900 */
[----:B------:R-:W-:-:S05]  /*35e0*/  IMAD.WIDE R10, R7, 0x4, R18 ;  /* 0x00000004070a7825 */ /* 0x000fca00078e0212 */
[----:B------:R1:W5:Y:S01]  /*35f0*/  LDG.E.CONSTANT R9, desc[UR8][R10.64] ;  /* 0x000000080a097981 */ /* 0x000362000c1e9900 */
[----:B------:R-:W-:-:S13]  /*3600*/  ISETP.NE.AND P0, PT, R6, UR13, PT ;  /* 0x0000000d06007c0c */ /* 0x000fda000bf05270 */
[----:B-1234-:R-:W-:Y:S05]  /*3610*/  @P0 BRA `(.L_x_13) ;  /* 0x0000000000580947 */ /* 0x01efea0003800000 */
        /* <DEDUP_REMOVED lines=18> */
[----:B------:R-:W-:Y:S02]  /*3740*/  IADD3 R23, PT, PT, R5, 0x1, R6 ;  /* 0x0000000105177810 */ /* 0x000fe40007ffe006 */
[----:B--2---:R-:W-:Y:S02]  /*3750*/  IADD3 R6, PT, PT, R16, UR13, RZ ;  /* 0x0000000d10067c10 */ /* 0x004fe4000fffe0ff */
[----:B------:R-:W4:Y:S02]  /*3760*/  I2F.F16 R5, R23 ;  /* 0x0000001700057306 */ /* 0x000f240000200c00 */
[----:B----4-:R-:W-:-:S07]  /*3770*/  HMUL2 R5, R5.H0_H0, R18.H0_H0 ;  /* 0x2000001205057232 */ /* 0x010fce0000000800 */
.L_x_13:
[----:B------:R-:W-:Y:S01]  /*3780*/  IMAD.WIDE R10, R7, 0x4, R10 ;  /* 0x00000004070a7825 */ /* 0x000fe200078e020a */
[----:B-----5:R-:W-:Y:S01]  /*3790*/  LOP3.LUT R16, R24, 0x1f001f, RZ, 0xc0, !PT ;  /* 0x001f001f18107812 */ /* 0x020fe200078ec0ff */
[----:B------:R-:W0:Y:S02]  /*37a0*/  LDS.U16 R23, [UR6+-0x1c] ;  /* 0xffffe406ff177984 */ /* 0x000e240008000400 */
[----:B------:R-:W-:Y:S01]  /*37b0*/  IMAD R17, R20, R7, R0 ;  /* 0x0000000714117224 */ /* 0x000fe200078e0200 */
[----:B------:R-:W-:Y:S01]  /*37c0*/  LOP3.LUT R16, R16, 0x64006400, RZ, 0xfc, !PT ;  /* 0x6400640010107812 */ /* 0x000fe200078efcff */
[----:B------:R-:W2:Y:S04]  /*37d0*/  LDG.E.CONSTANT R20, desc[UR8][R10.64] ;  /* 0x000000080a147981 */ /* 0x000ea8000c1e9900 */
[----:B------:R-:W-:Y:S01]  /*37e0*/  HADD2 R18, R16, -1040, -1040 ;  /* 0xe410e41010127430 */ /* 0x000fe20000000000 */
[----:B------:R-:W1:Y:S01]  /*37f0*/  LDS.U16 R28, [UR6+-0x1a] ;  /* 0xffffe606ff1c7984 */ /* 0x000e620008000400 */
[----:B------:R-:W-:Y:S01]  /*3800*/  IMAD.WIDE R16, R17, 0x2, R14 ;  /* 0x0000000211107825 */ /* 0x000fe200078e020e */
[----:B------:R-:W-:-:S02]  /*3810*/  LOP3.LUT R19, R24, 0x3e003e0, RZ, 0xc0, !PT ;  /* 0x03e003e018137812 */ /* 0x000fc400078ec0ff */
[----:B------:R-:W3:Y:S01]  /*3820*/  LDS.U16 R26, [UR6+-0x18] ;  /* 0xffffe806ff1a7984 */ /* 0x000ee20008000400 */
[----:B------:R-:W-:Y:S02]  /*3830*/  HFMA2 R18, R18, R5, -RZ ;  /* 0x0000000512127231 */ /* 0x000fe400001000ff */
[----:B------:R-:W-:Y:S01]  /*3840*/  IMAD R27, R22, R7, R0 ;  /* 0x00000007161b7224 */ /* 0x000fe200078e0200 */
[----:B------:R-:W-:Y:S02]  /*3850*/  MOV R25, 0x2800 ;  /* 0x0000280000197802 */ /* 0x000fe40000000f00 */
[----:B------:R-:W-:Y:S02]  /*3860*/  LOP3.LUT R22, R19, 0x64006400, RZ, 0xfc, !PT ;  /* 0x6400640013167812 */ /* 0x000fe400078efcff */
[----:B------:R-:W-:-:S03]  /*3870*/  PRMT R29, R18, 0x7610, R29 ;  /* 0x00007610121d7816 */ /* 0x000fc6000000001d */
[----:B------:R-:W-:Y:S02]  /*3880*/  HFMA2 R22, R22, R25.H0_H0, -48, -48 ;  /* 0xd200d20016167431 */ /* 0x000fe40000040019 */
[----:B------:R4:W-:Y:S04]  /*3890*/  STG.E.U16 desc[UR8][R16.64], R29 ;  /* 0x0000001d10007986 */ /* 0x0009e8000c101508 */
[----:B------:R-:W-:Y:S01]  /*38a0*/  LDS.U16 R29, [UR6+-0x14] ;  /* 0xffffec06ff1d7984 */ /* 0x000fe20008000400 */
[----:B----4-:R-:W-:Y:S01]  /*38b0*/  PRMT R17, R18, 0x7632, R17 ;  /* 0x0000763212117816 */ /* 0x010fe20000000011 */
[----:B------:R-:W-:Y:S02]  /*38c0*/  IMAD.WIDE R18, R27, 0x2, R14 ;  /* 0x000000021b127825 */ /* 0x000fe400078e020e */
[----:B------:R-:W4:Y:S04]  /*38d0*/  LDS.U16 R27, [UR6+-0x16] ;  /* 0xffffea06ff1b7984 */ /* 0x000f280008000400 */
[----:B------:R0:W-:Y:S02]  /*38e0*/  STG.E.U16 desc[UR8][R18.64], R17 ;  /* 0x0000001112007986 */ /* 0x0001e4000c101508 */
[----:B0-----:R-:W-:Y:S01]  /*38f0*/  HMUL2 R19, R22, R5 ;  /* 0x0000000516137232 */ /* 0x001fe20000000000 */
[----:B------:R-:W-:-:S04]  /*3900*/  SHF.R.U32.HI R22, RZ, 0xa, R24 ;  /* 0x0000000aff167819 */ /* 0x000fc80000011618 */
[----:B------:R-:W-:-:S04]  /*3910*/  LOP3.LUT R22, R22, 0x1f001f, RZ, 0xc0, !PT ;  /* 0x001f001f16167812 */ /* 0x000fc800078ec0ff */
[----:B------:R-:W-:Y:S01]  /*3920*/  LOP3.LUT R22, R22, 0x64006400, RZ, 0xfc, !PT ;  /* 0x6400640016167812 */ /* 0x000fe200078efcff */
[----:B------:R-:W-:-:S04]  /*3930*/  IMAD R17, R23, R7, R0 ;  /* 0x0000000717117224 */ /* 0x000fc800078e0200 */
[----:B------:R-:W-:Y:S02]  /*3940*/  HADD2 R18, R22, -1040, -1040 ;  /* 0xe410e41016127430 */ /* 0x000fe40000000000 */
[----:B------:R-:W-:-:S04]  /*3950*/  IMAD.WIDE R16, R17, 0x2, R14 ;  /* 0x0000000211107825 */ /* 0x000fc800078e020e */
[----:B-1----:R-:W-:Y:S02]  /*3960*/  IMAD R23, R28, R7, R0 ;  /* 0x000000071c177224 */ /* 0x002fe400078e0200 */
[----:B------:R-:W-:Y:S01]  /*3970*/  HFMA2 R18, R18, R5, -RZ ;  /* 0x0000000512127231 */ /* 0x000fe200001000ff */
[----:B------:R0:W-:Y:S01]  /*3980*/  STG.E.U16 desc[UR8][R16.64], R19 ;  /* 0x0000001310007986 */ /* 0x0001e2000c101508 */
[----:B------:R-:W-:-:S03]  /*3990*/  IMAD.WIDE R22, R23, 0x2, R14 ;  /* 0x0000000217167825 */ /* 0x000fc600078e020e */
[----:B------:R-:W-:Y:S01]  /*39a0*/  LDS.U16 R28, [UR6+-0x10] ;  /* 0xfffff006ff1c7984 */ /* 0x000fe20008000400 */
[----:B0-----:R-:W-:Y:S01]  /*39b0*/  PRMT R17, R19, 0x7632, R17 ;  /* 0x0000763213117816 */ /* 0x001fe20000000011 */
[----:B---3--:R-:W-:Y:S02]  /*39c0*/  IMAD R19, R26, R7, R0 ;  /* 0x000000071a137224 */ /* 0x008fe400078e0200 */
[----:B------:R-:W0:Y:S04]  /*39d0*/  LDS.U16 R26, [UR6+-0x12] ;  /* 0xffffee06ff1a7984 */ /* 0x000e280008000400 */
[----:B------:R1:W-:Y:S02]  /*39e0*/  STG.E.U16 desc[UR8][R22.64], R17 ;  /* 0x0000001116007986 */ /* 0x0003e4000c101508 */
[----:B-1----:R-:W-:Y:S01]  /*39f0*/  IMAD.WIDE R16, R19, 0x2, R14 ;  /* 0x0000000213107825 */ /* 0x002fe200078e020e */
[----:B------:R-:W-:-:S02]  /*3a00*/  PRMT R23, R18, 0x7610, R23 ;  /* 0x0000761012177816 */ /* 0x000fc40000000017 */
[----:B------:R-:W-:-:S03]  /*3a10*/  LOP3.LUT R19, R21, 0x1f001f, RZ, 0xc0, !PT ;  /* 0x001f001f15137812 */ /* 0x000fc600078ec0ff */
[----:B------:R4:W-:Y:S01]  /*3a20*/  STG.E.U16 desc[UR8][R16.64], R23 ;  /* 0x0000001710007986 */ /* 0x0009e2000c101508 */
[----:B------:R-:W-:-:S03]  /*3a30*/  LOP3.LUT R22, R21, 0x3e003e0, RZ, 0xc0, !PT ;  /* 0x03e003e015167812 */ /* 0x000fc600078ec0ff */
[----:B------:R-:W-:Y:S01]  /*3a40*/  LDS.U16 R23, [UR6+-0xc] ;  /* 0xfffff406ff177984 */ /* 0x000fe20008000400 */
[----:B----4-:R-:W-:Y:S01]  /*3a50*/  IMAD R17, R27, R7, R0 ;  /* 0x000000071b117224 */ /* 0x010fe200078e0200 */
[----:B------:R-:W-:Y:S02]  /*3a60*/  LOP3.LUT R27, R19, 0x64006400, RZ, 0xfc, !PT ;  /* 0x64006400131b7812 */ /* 0x000fe400078efcff */
[----:B------:R-:W-:Y:S01]  /*3a70*/  PRMT R16, R18, 0x7632, R16 ;  /* 0x0000763212107816 */ /* 0x000fe20000000010 */
[----:B------:R-:W-:-:S04]  /*3a80*/  IMAD.WIDE R18, R17, 0x2, R14 ;  /* 0x0000000211127825 */ /* 0x000fc800078e020e */
[----:B------:R-:W-:Y:S01]  /*3a90*/  HADD2 R27, R27, -1040, -1040 ;  /* 0xe410e4101b1b7430 */ /* 0x000fe20000000000 */
[----:B------:R1:W-:Y:S03]  /*3aa0*/  STG.E.U16 desc[UR8][R18.64], R16 ;  /* 0x0000001012007986 */ /* 0x0003e6000c101508 */
[----:B-1----:R-:W-:Y:S02]  /*3ab0*/  HMUL2 R19, R27, R5 ;  /* 0x000000051b137232 */ /* 0x002fe40000000000 */
[----:B------:R-:W1:Y:S01]  /*3ac0*/  LDS.U16 R27, [UR6+-0xe] ;  /* 0xfffff206ff1b7984 */ /* 0x000e620008000400 */
[----:B------:R-:W-:Y:S01]  /*3ad0*/  IMAD R17, R29, R7, R0 ;  /* 0x000000071d117224 */ /* 0x000fe200078e0200 */
[----:B------:R-:W-:-:S03]  /*3ae0*/  LOP3.LUT R22, R22, 0x64006400, RZ, 0xfc, !PT ;  /* 0x6400640016167812 */ /* 0x000fc600078efcff */
[----:B------:R-:W-:-:S04]  /*3af0*/  IMAD.WIDE R16, R17, 0x2, R14 ;  /* 0x0000000211107825 */ /* 0x000fc800078e020e */
[----:B------:R-:W-:Y:S02]  /*3b00*/  HFMA2 R22, R22, R25.H0_H0, -48, -48 ;  /* 0xd200d20016167431 */ /* 0x000fe40000040019 */
[----:B0-----:R-:W-:Y:S01]  /*3b10*/  IMAD R29, R26, R7, R0 ;  /* 0x000000071a1d7224 */ /* 0x001fe200078e0200 */
[----:B------:R0:W-:Y:S04]  /*3b20*/  STG.E.U16 desc[UR8][R16.64], R19 ;  /* 0x0000001310007986 */ /* 0x0001e8000c101508 */
[----:B------:R-:W-:Y:S01]  /*3b30*/  LDS.U16 R26, [UR6+-0x8] ;  /* 0xfffff806ff1a7984 */ /* 0x000fe20008000400 */
[----:B0-----:R-:W-:Y:S01]  /*3b40*/  PRMT R17, R19, 0x7632, R17 ;  /* 0x0000763213117816 */ /* 0x001fe20000000011 */
[----:B------:R-:W-:-:S04]  /*3b50*/  IMAD.WIDE R18, R29, 0x2, R14 ;  /* 0x000000021d127825 */ /* 0x000fc800078e020e */
[-CC-:B------:R-:W-:Y:S02]  /*3b60*/  IMAD R29, R28, R7.reuse, R0.reuse ;  /* 0x000000071c1d7224 */ /* 0x180fe400078e0200 */
[----:B------:R-:W-:Y:S02]  /*3b70*/  HFMA2 R28, R22, R5, -RZ ;  /* 0x00000005161c7231 */ /* 0x000fe400001000ff */
[----:B------:R-:W0:Y:S04]  /*3b80*/  LDS.U16 R22, [UR6+-0xa] ;  /* 0xfffff606ff167984 */ /* 0x000e280008000400 */
[----:B------:R3:W-:Y:S01]  /*3b90*/  STG.E.U16 desc[UR8][R18.64], R17 ;  /* 0x0000001112007986 */ /* 0x0007e2000c101508 */
[----:B-1----:R-:W-:-:S04]  /*3ba0*/  IMAD R27, R27, R7, R0 ;  /* 0x000000071b1b7224 */ /* 0x002fc800078e0200 */
[--C-:B---3--:R-:W-:Y:S02]  /*3bb0*/  IMAD.WIDE R18, R27, 0x2, R14.reuse ;  /* 0x000000021b127825 */ /* 0x108fe400078e020e */
[----:B------:R-:W1:Y:S02]  /*3bc0*/  LDS.U16 R27, [UR6+-0x6] ;  /* 0xfffffa06ff1b7984 */ /* 0x000e640008000400 */
[----:B------:R-:W-:Y:S01]  /*3bd0*/  IMAD.WIDE R16, R29, 0x2, R14 ;  /* 0x000000021d107825 */ /* 0x000fe200078e020e */
[----:B------:R-:W-:-:S04]  /*3be0*/  SHF.R.U32.HI R29, RZ, 0xa, R21 ;  /* 0x0000000aff1d7819 */ /* 0x000fc80000011615 */
[----:B------:R3:W-:Y:S01]  /*3bf0*/  STG.E.U16 desc[UR8][R16.64], R28 ;  /* 0x0000001c10007986 */ /* 0x0007e2000c101508 */
[----:B------:R-:W-:-:S04]  /*3c00*/  LOP3.LUT R29, R29, 0x1f001f, RZ, 0xc0, !PT ;  /* 0x001f001f1d1d7812 */ /* 0x000fc800078ec0ff */
[----:B------:R-:W-:Y:S02]  /*3c10*/  LOP3.LUT R29, R29, 0x64006400, RZ, 0xfc, !PT ;  /* 0x640064001d1d7812 */ /* 0x000fe400078efcff */
[----:B---3--:R-:W-:Y:S02]  /*3c20*/  PRMT R16, R28, 0x7632, R16 ;  /* 0x000076321c107816 */ /* 0x008fe40000000010 */
[----:B------:R-:W3:Y:S01]  /*3c30*/  LDS.U16 R28, [UR6+-0x4] ;  /* 0xfffffc06ff1c7984 */ /* 0x000ee20008000400 */
[----:B------:R-:W-:Y:S01]  /*3c40*/  IMAD R17, R23, R7, R0 ;  /* 0x0000000717117224 */ /* 0x000fe200078e0200 */
[----:B------:R-:W-:Y:S01]  /*3c50*/  LOP3.LUT R23, R8, 0x1f001f, RZ, 0xc0, !PT ;  /* 0x001f001f08177812 */ /* 0x000fe200078ec0ff */
[----:B------:R-:W-:Y:S01]  /*3c60*/  HADD2 R29, R29, -1040, -1040 ;  /* 0xe410e4101d1d7430 */ /* 0x000fe20000000000 */
[----:B------:R4:W-:Y:S02]  /*3c70*/  STG.E.U16 desc[UR8][R18.64], R16 ;  /* 0x0000001012007986 */ /* 0x0009e4000c101508 */
[----:B------:R-:W-:Y:S01]  /*3c80*/  LOP3.LUT R23, R23, 0x64006400, RZ, 0xfc, !PT ;  /* 0x6400640017177812 */ /* 0x000fe200078efcff */
[----:B----4-:R-:W-:-:S02]  /*3c90*/  HMUL2 R19, R29, R5 ;  /* 0x000000051d137232 */ /* 0x010fc40000000000 */
[----:B------:R-:W-:-:S04]  /*3ca0*/  IMAD.WIDE R16, R17, 0x2, R14 ;  /* 0x0000000211107825 */ /* 0x000fc800078e020e */
[----:B------:R-:W-:Y:S02]  /*3cb0*/  HADD2 R18, R23, -1040, -1040 ;  /* 0xe410e41017127430 */ /* 0x000fe40000000000 */
[----:B0-----:R-:W-:Y:S01]  /*3cc0*/  IMAD R29, R22, R7, R0 ;  /* 0x00000007161d7224 */ /* 0x001fe200078e0200 */
[----:B------:R0:W-:Y:S03]  /*3cd0*/  STG.E.U16 desc[UR8][R16.64], R19 ;  /* 0x0000001310007986 */ /* 0x0001e6000c101508 */
[----:B------:R-:W-:-:S04]  /*3ce0*/  IMAD.WIDE R22, R29, 0x2, R14 ;  /* 0x000000021d167825 */ /* 0x000fc800078e020e */
[----:B------:R-:W-:Y:S01]  /*3cf0*/  HFMA2 R18, R18, R5, -RZ ;  /* 0x0000000512127231 */ /* 0x000fe200001000ff */
[----:B------:R-:W4:Y:S01]  /*3d00*/  LDS.U16 R29, [UR6+-0x2] ;  /* 0xfffffe06ff1d7984 */ /* 0x000f220008000400 */
[----:B0-----:R-:W-:Y:S01]  /*3d10*/  PRMT R17, R19, 0x7632, R17 ;  /* 0x0000763213117816 */ /* 0x001fe20000000011 */
[----:B------:R-:W-:Y:S02]  /*3d20*/  IMAD R19, R26, R7, R0 ;  /* 0x000000071a137224 */ /* 0x000fe400078e0200 */
[----:B------:R-:W0:Y:S04]  /*3d30*/  LDS.U16 R26, [UR6] ;  /* 0x00000006ff1a7984 */ /* 0x000e280008000400 */
[----:B------:R1:W-:Y:S02]  /*3d40*/  STG.E.U16 desc[UR8][R22.64], R17 ;  /* 0x0000001116007986 */ /* 0x0003e4000c101508 */
[----:B-1----:R-:W-:Y:S01]  /*3d50*/  IMAD.WIDE R16, R19, 0x2, R14 ;  /* 0x0000000213107825 */ /* 0x002fe200078e020e */
[----:B------:R-:W-:-:S04]  /*3d60*/  LOP3.LUT R19, R8, 0x3e003e0, RZ, 0xc0, !PT ;  /* 0x03e003e008137812 */ /* 0x000fc800078ec0ff */
[----:B------:R1:W-:Y:S01]  /*3d70*/  STG.E.U16 desc[UR8][R16.64], R18 ;  /* 0x0000001210007986 */ /* 0x0003e2000c101508 */
[----:B------:R-:W-:Y:S01]  /*3d80*/  PRMT R23, R18, 0x7632, R23 ;  /* 0x0000763212177816 */ /* 0x000fe20000000017 */
[----:B-1----:R-:W-:Y:S01]  /*3d90*/  IMAD R17, R27, R7, R0 ;  /* 0x000000071b117224 */ /* 0x002fe200078e0200 */
[----:B------:R-:W-:-:S03]  /*3da0*/  LOP3.LUT R27, R19, 0x64006400, RZ, 0xfc, !PT ;  /* 0x64006400131b7812 */ /* 0x000fc600078efcff */
[----:B------:R-:W-:-:S05]  /*3db0*/  IMAD.WIDE R18, R17, 0x2, R14 ;  /* 0x0000000211127825 */ /* 0x000fca00078e020e */
[----:B------:R3:W-:Y:S01]  /*3dc0*/  STG.E.U16 desc[UR8][R18.64], R23 ;  /* 0x0000001712007986 */ /* 0x0007e2000c101508 */
[----:B------:R-:W-:Y:S01]  /*3dd0*/  SHF.R.U32.HI R22, RZ, 0xa, R8 ;  /* 0x0000000aff167819 */ /* 0x000fe20000011608 */
[----:B------:R-:W-:Y:S02]  /*3de0*/  HFMA2 R27, R27, R25.H0_H0, -48, -48 ;  /* 0xd200d2001b1b7431 */ /* 0x000fe40000040019 */
[----:B---3--:R-:W-:Y:S02]  /*3df0*/  IMAD R23, R28, R7, R0 ;  /* 0x000000071c177224 */ /* 0x008fe400078e0200 */
[----:B------:R-:W1:Y:S01]  /*3e00*/  LDS.U16 R28, [UR6+0x2] ;  /* 0x00000206ff1c7984 */ /* 0x000e620008000400 */
[----:B------:R-:W-:Y:S01]  /*3e10*/  LOP3.LUT R22, R22, 0x1f001f, RZ, 0xc0, !PT ;  /* 0x001f001f16167812 */ /* 0x000fe200078ec0ff */
[----:B------:R-:W-:Y:S02]  /*3e20*/  HMUL2 R19, R27, R5 ;  /* 0x000000051b137232 */ /* 0x000fe40000000000 */
[----:B------:R-:W-:Y:S01]  /*3e30*/  IMAD.WIDE R16, R23, 0x2, R14 ;  /* 0x0000000217107825 */ /* 0x000fe200078e020e */
[----:B------:R-:W3:Y:S01]  /*3e40*/  LDS.U16 R27, [UR6+0x4] ;  /* 0x00000406ff1b7984 */ /* 0x000ee20008000400 */
[----:B------:R-:W-:-:S03]  /*3e50*/  LOP3.LUT R22, R22, 0x64006400, RZ, 0xfc, !PT ;  /* 0x6400640016167812 */ /* 0x000fc600078efcff */
[----:B------:R0:W-:Y:S01]  /*3e60*/  STG.E.U16 desc[UR8][R16.64], R19 ;  /* 0x0000001310007986 */ /* 0x0001e2000c101508 */
[----:B----4-:R-:W-:Y:S01]  /*3e70*/  IMAD R23, R29, R7, R0 ;  /* 0x000000071d177224 */ /* 0x010fe200078e0200 */
[----:B------:R-:W-:Y:S02]  /*3e80*/  PRMT R18, R19, 0x7632, R18 ;  /* 0x0000763213127816 */ /* 0x000fe40000000012 */
[----:B------:R-:W4:Y:S01]  /*3e90*/  LDS.U16 R29, [UR6+0x6] ;  /* 0x00000606ff1d7984 */ /* 0x000f220008000400 */
[----:B0-----:R-:W-:Y:S02]  /*3ea0*/  HADD2 R17, R22, -1040, -1040 ;  /* 0xe410e41016117430 */ /* 0x001fe40000000000 */
[----:B------:R-:W-:-:S04]  /*3eb0*/  IMAD.WIDE R22, R23, 0x2, R14 ;  /* 0x0000000217167825 */ /* 0x000fc800078e020e */
[----:B------:R-:W-:Y:S02]  /*3ec0*/  HFMA2 R17, R17, R5, -RZ ;  /* 0x0000000511117231 */ /* 0x000fe400001000ff */
[----:B------:R-:W-:Y:S01]  /*3ed0*/  IMAD R19, R26, R7, R0 ;  /* 0x000000071a137224 */ /* 0x000fe200078e0200 */
[----:B------:R0:W-:Y:S04]  /*3ee0*/  STG.E.U16 desc[UR8][R22.64], R18 ;  /* 0x0000001216007986 */ /* 0x0001e8000c101508 */
[----:B------:R-:W2:Y:S01]  /*3ef0*/  LDS.U16 R26, [UR6+0x8] ;  /* 0x00000806ff1a7984 */ /* 0x000ea20008000400 */
[----:B------:R-:W-:Y:S01]  /*3f00*/  LOP3.LUT R16, R9, 0x1f001f, RZ, 0xc0, !PT ;  /* 0x001f001f09107812 */ /* 0x000fe200078ec0ff */
[----:B0-----:R-:W-:Y:S01]  /*3f10*/  IMAD.WIDE R18, R19, 0x2, R14 ;  /* 0x0000000213127825 */ /* 0x001fe200078e020e */
[----:B------:R-:W-:-:S05]  /*3f20*/  PRMT R23, R17, 0x7610, R23 ;  /* 0x0000761011177816 */ /* 0x000fca0000000017 */
[----:B------:R1:W-:Y:S02]  /*3f30*/  STG.E.U16 desc[UR8][R18.64], R23 ;  /* 0x0000001712007986 */ /* 0x0003e4000c101508 */
[----:B-1----:R-:W-:Y:S01]  /*3f40*/  IMAD R19, R28, R7, R0 ;  /* 0x000000071c137224 */ /* 0x002fe200078e0200 */
[----:B------:R-:W-:Y:S02]  /*3f50*/  LOP3.LUT R28, R16, 0x64006400, RZ, 0xfc, !PT ;  /* 0x64006400101c7812 */ /* 0x000fe400078efcff */
[----:B------:R-:W-:Y:S01]  /*3f60*/  PRMT R23, R17, 0x7632, R23 ;  /* 0x0000763211177816 */ /* 0x000fe20000000017 */
[----:B------:R-:W-:-:S05]  /*3f70*/  IMAD.WIDE R16, R19, 0x2, R14 ;  /* 0x0000000213107825 */ /* 0x000fca00078e020e */
[----:B------:R0:W-:Y:S04]  /*3f80*/  STG.E.U16 desc[UR8][R16.64], R23 ;  /* 0x0000001710007986 */ /* 0x0001e8000c101508 */
[----:B------:R-:W1:Y:S01]  /*3f90*/  LDS.U16 R23, [UR6+0xa] ;  /* 0x00000a06ff177984 */ /* 0x000e620008000400 */
[----:B------:R-:W-:Y:S02]  /*3fa0*/  HADD2 R28, R28, -1040, -1040 ;  /* 0xe410e4101c1c7430 */ /* 0x000fe40000000000 */
[----:B---3--:R-:W-:Y:S01]  /*3fb0*/  IMAD R27, R27, R7, R0 ;  /* 0x000000071b1b7224 */ /* 0x008fe200078e0200 */
[----:B------:R-:W-:-:S03]  /*3fc0*/  LOP3.LUT R22, R9, 0x3e003e0, RZ, 0xc0, !PT ;  /* 0x03e003e009167812 */ /* 0x000fc600078ec0ff */
[----:B------:R-:W-:-:S04]  /*3fd0*/  IMAD.WIDE R18, R27, 0x2, R14 ;  /* 0x000000021b127825 */ /* 0x000fc800078e020e */
[----:B0-----:R-:W-:Y:S01]  /*3fe0*/  HMUL2 R17, R28, R5 ;  /* 0x000000051c117232 */ /* 0x001fe20000000000 */
[----:B------:R-:W-:Y:S01]  /*3ff0*/  LOP3.LUT R28, R22, 0x64006400, RZ, 0xfc, !PT ;  /* 0x64006400161c7812 */ /* 0x000fe200078efcff */
[----:B----4-:R-:W-:Y:S01]  /*4000*/  IMAD R27, R29, R7, R0 ;  /* 0x000000071d1b7224 */ /* 0x010fe200078e0200 */
[----:B------:R-:W0:Y:S04]  /*4010*/  LDS.U16 R22, [UR6+0xc] ;  /* 0x00000c06ff167984 */ /* 0x000e280008000400 */
[----:B------:R3:W-:Y:S01]  /*4020*/  STG.E.U16 desc[UR8][R18.64], R17 ;  /* 0x0000001112007986 */ /* 0x0007e2000c101508 */
[----:B------:R-:W-:Y:S01]  /*4030*/  HFMA2 R29, R28, R25.H0_H0, -48, -48 ;  /* 0xd200d2001c1d7431 */ /* 0x000fe20000040019 */
[----:B---3--:R-:W-:Y:S01]  /*4040*/  PRMT R19, R17, 0x7632, R19 ;  /* 0x0000763211137816 */ /* 0x008fe20000000013 */
[----:B------:R-:W-:-:S04]  /*4050*/  IMAD.WIDE R16, R27, 0x2, R14 ;  /* 0x000000021b107825 */ /* 0x000fc800078e020e */
[----:B--2---:R-:W-:Y:S02]  /*4060*/  IMAD R27, R26, R7, R0 ;  /* 0x000000071a1b7224 */ /* 0x004fe400078e0200 */
[----:B------:R-:W2:Y:S01]  /*4070*/  LDS.U16 R26, [UR6+0xe] ;  /* 0x00000e06ff1a7984 */ /* 0x000ea20008000400 */
[----:B------:R-:W-:-:S04]  /*4080*/  SHF.R.U32.HI R28, RZ, 0xa, R9 ;  /* 0x0000000aff1c7819 */ /* 0x000fc80000011609 */
[----:B------:R-:W-:Y:S01]  /*4090*/  LOP3.LUT R28, R28, 0x1f001f, RZ, 0xc0, !PT ;  /* 0x001f001f1c1c7812 */ /* 0x000fe200078ec0ff */
[----:B------:R3:W-:Y:S01]  /*40a0*/  STG.E.U16 desc[UR8][R16.64], R19 ;  /* 0x0000001310007986 */ /* 0x0007e2000c101508 */
[----:B------:R-:W-:Y:S02]  /*40b0*/  HFMA2 R29, R29, R5, -RZ ;  /* 0x000000051d1d7231 */ /* 0x000fe400001000ff */
[----:B---3--:R-:W-:Y:S02]  /*40c0*/  IMAD.WIDE R18, R27, 0x2, R14 ;  /* 0x000000021b127825 */ /* 0x008fe400078e020e */
[----:B------:R-:W3:Y:S02]  /*40d0*/  LDS.U16 R27, [UR6+0x10] ;  /* 0x00001006ff1b7984 */ /* 0x000ee40008000400 */
[----:B-1----:R-:W-:Y:S01]  /*40e0*/  IMAD R17, R23, R7, R0 ;  /* 0x0000000717117224 */ /* 0x002fe200078e0200 */
[----:B------:R-:W-:Y:S02]  /*40f0*/  LOP3.LUT R23, R28, 0x64006400, RZ, 0xfc, !PT ;  /* 0x640064001c177812 */ /* 0x000fe400078efcff */
[----:B------:R-:W1:Y:S01]  /*4100*/  LDS.U16 R28, [UR6+0x12] ;  /* 0x00001206ff1c7984 */ /* 0x000e620008000400 */
[----:B------:R-:W-:-:S03]  /*4110*/  IMAD.WIDE R16, R17, 0x2, R14 ;  /* 0x0000000211107825 */ /* 0x000fc600078e020e */
[----:B------:R4:W-:Y:S02]  /*4120*/  STG.E.U16 desc[UR8][R18.64], R29 ;  /* 0x0000001d12007986 */ /* 0x0009e4000c101508 */
[----:B----4-:R-:W-:-:S05]  /*4130*/  PRMT R19, R29, 0x7632, R19 ;  /* 0x000076321d137816 */ /* 0x010fca0000000013 */
[----:B------:R0:W-:Y:S02]  /*4140*/  STG.E.U16 desc[UR8][R16.64], R19 ;  /* 0x0000001310007986 */ /* 0x0001e4000c101508 */
[-CC-:B0-----:R-:W-:Y:S02]  /*4150*/  IMAD R19, R22, R7.reuse, R0.reuse ;  /* 0x0000000716137224 */ /* 0x181fe400078e0200 */
[----:B------:R-:W-:Y:S01]  /*4160*/  HADD2 R17, R23, -1040, -1040 ;  /* 0xe410e41017117430 */ /* 0x000fe20000000000 */
[----:B------:R-:W-:Y:S01]  /*4170*/  LOP3.LUT R22, R20, 0x1f001f, RZ, 0xc0, !PT ;  /* 0x001f001f14167812 */ /* 0x000fe200078ec0ff */
[----:B--2---:R-:W-:Y:S02]  /*4180*/  IMAD R23, R26, R7, R0 ;  /* 0x000000071a177224 */ /* 0x004fe400078e0200 */
[----:B------:R-:W-:Y:S01]  /*4190*/  HMUL2 R17, R17, R5 ;  /* 0x0000000511117232 */ /* 0x000fe20000000000 */
[----:B------:R-:W-:Y:S01]  /*41a0*/  LOP3.LUT R26, R22, 0x64006400, RZ, 0xfc, !PT ;  /* 0x64006400161a7812 */ /* 0x000fe200078efcff */
[----:B------:R-:W-:-:S03]  /*41b0*/  IMAD.WIDE R18, R19, 0x2, R14 ;  /* 0x0000000213127825 */ /* 0x000fc600078e020e */
[----:B------:R-:W-:Y:S01]  /*41c0*/  PRMT R29, R17, 0x7610, R29 ;  /* 0x00007610111d7816 */ /* 0x000fe2000000001d */
[----:B------:R-:W-:Y:S02]  /*41d0*/  HADD2 R16, R26, -1040, -1040 ;  /* 0xe410e4101a107430 */ /* 0x000fe40000000000 */
[----:B------:R-:W-:Y:S01]  /*41e0*/  IMAD.WIDE R22, R23, 0x2, R14 ;  /* 0x0000000217167825 */ /* 0x000fe200078e020e */
[----:B------:R-:W0:Y:S04]  /*41f0*/  LDS.U16 R26, [UR6+0x14] ;  /* 0x00001406ff1a7984 */ /* 0x000e280008000400 */
[----:B------:R2:W-:Y:S02]  /*4200*/  STG.E.U16 desc[UR8][R18.64], R29 ;  /* 0x0000001d12007986 */ /* 0x0005e4000c101508 */
[----:B--2---:R-:W-:Y:S01]  /*4210*/  HFMA2 R19, R16, R5, -RZ ;  /* 0x0000000510137231 */ /* 0x004fe200001000ff */
[----:B------:R-:W-:Y:S01]  /*4220*/  PRMT R29, R17, 0x7632, R29 ;  /* 0x00007632111d7816 */ /* 0x000fe2000000001d */
[----:B---3--:R-:W-:-:S02]  /*4230*/  IMAD R17, R27, R7, R0 ;  /* 0x000000071b117224 */ /* 0x008fc400078e0200 */
[----:B-1----:R-:W-:Y:S02]  /*4240*/  IMAD R27, R28, R7, R0 ;  /* 0x000000071c1b7224 */ /* 0x002fe400078e0200 */
[----:B------:R1:W-:Y:S01]  /*4250*/  STG.E.U16 desc[UR8][R22.64], R29 ;  /* 0x0000001d16007986 */ /* 0x0003e2000c101508 */
[----:B------:R-:W-:Y:S01]  /*4260*/  IMAD.WIDE R16, R17, 0x2, R14 ;  /* 0x0000000211107825 */ /* 0x000fe200078e020e */
[----:B------:R-:W-:Y:S02]  /*4270*/  SHF.R.U32.HI R24, RZ, 0xf, R24 ;  /* 0x0000000fff187819 */ /* 0x000fe40000011618 */
[----:B------:R-:W-:Y:S01]  /*4280*/  LDS.U16 R29, [UR6+0x1a] ;  /* 0x00001a06ff1d7984 */ /* 0x000fe20008000400 */
[----:B------:R-:W-:-:S03]  /*4290*/  SHF.R.U32.HI R21, RZ, 0xe, R21 ;  /* 0x0000000eff157819 */ /* 0x000fc60000011615 */
[----:B------:R-:W-:Y:S01]  /*42a0*/  LDS.U16 R28, [UR6+0x1c] ;  /* 0x00001c06ff1c7984 */ /* 0x000fe20008000400 */
[C---:B-1----:R-:W-:Y:S02]  /*42b0*/  PRMT R22, R19.reuse, 0x7610, R22 ;  /* 0x0000761013167816 */ /* 0x042fe40000000016 */
[----:B------:R-:W-:Y:S01]  /*42c0*/  PRMT R23, R19, 0x7632, R23 ;  /* 0x0000763213177816 */ /* 0x000fe20000000017 */
[----:B------:R-:W-:Y:S02]  /*42d0*/  IMAD.WIDE R18, R27, 0x2, R14 ;  /* 0x000000021b127825 */ /* 0x000fe400078e020e */
[----:B------:R1:W-:Y:S04]  /*42e0*/  STG.E.U16 desc[UR8][R16.64], R22 ;  /* 0x0000001610007986 */ /* 0x0003e8000c101508 */
[----:B------:R-:W-:Y:S04]  /*42f0*/  STG.E.U16 desc[UR8][R18.64], R23 ;  /* 0x0000001712007986 */ /* 0x000fe8000c101508 */
[----:B------:R-:W2:Y:S01]  /*4300*/  LDS.U16 R18, [UR6+0x18] ;  /* 0x00001806ff127984 */ /* 0x000ea20008000400 */
[----:B------:R-:W-:-:S03]  /*4310*/  LOP3.LUT R24, R24, 0x10001, RZ, 0xc0, !PT ;  /* 0x0001000118187812 */ /* 0x000fc600078ec0ff */
[----:B------:R-:W3:Y:S04]  /*4320*/  LDS.U16 R27, [UR6+0x16] ;  /* 0x00001606ff1b7984 */ /* 0x000ee80008000400 */
[----:B------:R-:W4:Y:S01]  /*4330*/  LDS.U16 R23, [UR6+0x1e] ;  /* 0x00001e06ff177984 */ /* 0x000f220008000400 */
[----:B------:R-:W-:Y:S02]  /*4340*/  LOP3.LUT R21, R24, 0x20002, R21, 0xf8, !PT ;  /* 0x0002000218157812 */ /* 0x000fe400078ef815 */
[----:B------:R-:W-:Y:S02]  /*4350*/  SHF.R.U32.HI R8, RZ, 0xd, R8 ;  /* 0x0000000dff087819 */ /* 0x000fe40000011608 */
[----:B------:R-:W-:Y:S02]  /*4360*/  SHF.R.U32.HI R9, RZ, 0xc, R9 ;  /* 0x0000000cff097819 */ /* 0x000fe40000011609 */
[----:B------:R-:W-:-:S02]  /*4370*/  LOP3.LUT R8, R21, 0x40004, R8, 0xf8, !PT ;  /* 0x0004000415087812 */ /* 0x000fc400078ef808 */
[----:B-1----:R-:W-:Y:S02]  /*4380*/  LOP3.LUT R16, R20, 0x3e003e0, RZ, 0xc0, !PT ;  /* 0x03e003e014107812 */ /* 0x002fe400078ec0ff */
[----:B------:R-:W-:Y:S02]  /*4390*/  LOP3.LUT R9, R8, 0x80008, R9, 0xf8, !PT ;  /* 0x0008000808097812 */ /* 0x000fe400078ef809 */
[--C-:B------:R-:W-:Y:S02]  /*43a0*/  SHF.R.U32.HI R8, RZ, 0xb, R20.reuse ;  /* 0x0000000bff087819 */ /* 0x100fe40000011614 */
[----:B------:R-:W-:-:S04]  /*43b0*/  SHF.R.U32.HI R20, RZ, 0xa, R20 ;  /* 0x0000000aff147819 */ /* 0x000fc80000011614 */
[----:B------:R-:W-:-:S04]  /*43c0*/  LOP3.LUT R20, R20, 0x1f001f, RZ, 0xc0, !PT ;  /* 0x001f001f14147812 */ /* 0x000fc800078ec0ff */
[----:B------:R-:W-:Y:S02]  /*43d0*/  LOP3.LUT R20, R20, 0x64006400, RZ, 0xfc, !PT ;  /* 0x6400640014147812 */ /* 0x000fe400078efcff */
[----:B------:R-:W-:Y:S02]  /*43e0*/  LOP3.LUT R16, R16, 0x64006400, RZ, 0xfc, !PT ;  /* 0x6400640010107812 */ /* 0x000fe400078efcff */
[----:B------:R-:W-:Y:S01]  /*43f0*/  LOP3.LUT R8, R9, 0x100010, R8, 0xf8, !PT ;  /* 0x0010001009087812 */ /* 0x000fe200078ef808 */
[----:B------:R-:W-:Y:S02]  /*4400*/  HADD2 R24, R20, -1040, -1040 ;  /* 0xe410e41014187430 */ /* 0x000fe40000000000 */
[-CC-:B0-----:R-:W-:Y:S02]  /*4410*/  IMAD R17, R26, R7.reuse, R0.reuse ;  /* 0x000000071a117224 */ /* 0x181fe400078e0200 */
[----:B------:R-:W-:Y:S02]  /*4420*/  HFMA2 R22, R16, R25.H0_H0, -48, -48 ;  /* 0xd200d20010167431 */ /* 0x000fe40000040019 */
[----:B--2---:R-:W-:Y:S01]  /*4430*/  IMAD R21, R18, R7, R0 ;  /* 0x0000000712157224 */ /* 0x004fe200078e0200 */
[----:B------:R-:W-:Y:S01]  /*4440*/  LOP3.LUT R18, R8, 0x64006400, RZ, 0xfc, !PT ;  /* 0x6400640008127812 */ /* 0x000fe200078efcff */
[----:B------:R-:W-:-:S02]  /*4450*/  HFMA2 R24, R24, R5, -RZ ;  /* 0x0000000518187231 */ /* 0x000fc400001000ff */
[----:B------:R-:W-:Y:S02]  /*4460*/  HMUL2 R22, R22, R5 ;  /* 0x0000000516167232 */ /* 0x000fe40000000000 */
[----:B------:R-:W-:Y:S01]  /*4470*/  IMAD.WIDE R16, R17, 0x2, R14 ;  /* 0x0000000211107825 */ /* 0x000fe200078e020e */
[----:B------:R-:W-:-:S03]  /*4480*/  UIADD3 UR12, UP0, UPT, UR12, 0x80, URZ ;  /* 0x000000800c0c7890 */ /* 0x000fc6000ff1e0ff */
[----:B------:R-:W-:Y:S01]  /*4490*/  HADD2 R26, R18, -1040, -1040 ;  /* 0xe410e410121a7430 */ /* 0x000fe20000000000 */
[----:B------:R-:W-:Y:S01]  /*44a0*/  UIADD3 UR13, UPT, UPT, UR13, 0x20, URZ ;  /* 0x000000200d0d7890 */ /* 0x000fe2000fffe0ff */
[-CC-:B---3--:R-:W-:Y:S02]  /*44b0*/  IMAD R9, R27, R7.reuse, R0.reuse ;  /* 0x000000071b097224 */ /* 0x188fe400078e0200 */
[-CC-:B------:R-:W-:Y:S02]  /*44c0*/  IMAD R19, R29, R7.reuse, R0.reuse ;  /* 0x000000071d137224 */ /* 0x180fe400078e0200 */
[-CC-:B------:R-:W-:Y:S02]  /*44d0*/  IMAD R25, R28, R7.reuse, R0.reuse ;  /* 0x000000071c197224 */ /* 0x180fe400078e0200 */
[----:B------:R-:W-:Y:S02]  /*44e0*/  HMUL2 R26, R26, R5 ;  /* 0x000000051a1a7232 */ /* 0x000fe40000000000 */
[----:B----4-:R-:W-:Y:S01]  /*44f0*/  IMAD R23, R23, R7, R0 ;  /* 0x0000000717177224 */ /* 0x010fe200078e0200 */
[----:B------:R0:W-:Y:S01]  /*4500*/  STG.E.U16 desc[UR8][R16.64], R22 ;  /* 0x0000001610007986 */ /* 0x0001e2000c101508 */
[----:B------:R-:W-:Y:S01]  /*4510*/  UIADD3.X UR7, UPT, UPT, URZ, UR7, URZ, UP0, !UPT ;  /* 0x00000007ff077290 */ /* 0x000fe200087fe4ff */
[----:B------:R-:W-:Y:S01]  /*4520*/  IMAD.WIDE R8, R9, 0x2, R14 ;  /* 0x0000000209087825 */ /* 0x000fe200078e020e */
[----:B------:R-:W-:-:S03]  /*4530*/  UISETP.GE.AND UP0, UPT, UR13, UR5, UPT ;  /* 0x000000050d00728c */ /* 0x000fc6000bf06270 */
[----:B------:R-:W-:-:S04]  /*4540*/  IMAD.WIDE R20, R21, 0x2, R14 ;  /* 0x0000000215147825 */ /* 0x000fc800078e020e */
[----:B------:R-:W-:Y:S01]  /*4550*/  IMAD.WIDE R18, R19, 0x2, R14 ;  /* 0x0000000213127825 */ /* 0x000fe200078e020e */
[----:B0-----:R-:W-:-:S03]  /*4560*/  PRMT R22, R22, 0x7632, R22 ;  /* 0x0000763216167816 */ /* 0x001fc60000000016 */
[----:B------:R-:W-:Y:S01]  /*4570*/  IMAD.WIDE R16, R25, 0x2, R14 ;  /* 0x0000000219107825 */ /* 0x000fe200078e020e */
[----:B------:R-:W-:-:S03]  /*4580*/  PRMT R25, R26, 0x7610, R25 ;  /* 0x000076101a197816 */ /* 0x000fc60000000019 */
[----:B------:R-:W-:Y:S01]  /*4590*/  IMAD.WIDE R14, R23, 0x2, R14 ;  /* 0x00000002170e7825 */ /* 0x000fe200078e020e */
[----:B------:R-:W-:Y:S01]  /*45a0*/  PRMT R23, R24, 0x7632, R23 ;  /* 0x0000763218177816 */ /* 0x000fe20000000017 */
[----:B------:R-:W-:Y:S01]  /*45b0*/  STG.E.U16 desc[UR8][R8.64], R22 ;  /* 0x0000001608007986 */ /* 0x000fe2000c101508 */
[----:B------:R-:W-:-:S03]  /*45c0*/  PRMT R27, R26, 0x7632, R27 ;  /* 0x000076321a1b7816 */ /* 0x000fc6000000001b */
[----:B------:R-:W-:Y:S04]  /*45d0*/  STG.E.U16 desc[UR8][R20.64], R24 ;  /* 0x0000001814007986 */ /* 0x000fe8000c101508 */
[----:B------:R-:W-:Y:S04]  /*45e0*/  STG.E.U16 desc[UR8][R18.64], R23 ;  /* 0x0000001712007986 */ /* 0x000fe8000c101508 */
[----:B------:R-:W-:Y:S04]  /*45f0*/  STG.E.U16 desc[UR8][R16.64], R25 ;  /* 0x0000001910007986 */ /* 0x000fe8000c101508 */
[----:B------:R0:W-:Y:S01]  /*4600*/  STG.E.U16 desc[UR8][R14.64], R27 ;  /* 0x0000001b0e007986 */ /* 0x0001e2000c101508 */
[----:B------:R-:W-:-:S02]  /*4610*/  UIADD3 UR4, UPT, UPT, UR4, 0x20, URZ ;  /* 0x0000002004047890 */ /* 0x000fc4000fffe0ff */
[----:B------:R-:W-:Y:S01]  /*4620*/  UIADD3 UR6, UPT, UPT, UR6, 0x40, URZ ;  /* 0x0000004006067890 */ /* 0x000fe2000fffe0ff */
[----:B0-----:R-:W-:-:S04]  /*4630*/  IMAD.WIDE R26, R7, 0x14, R12 ;  /* 0x00000014071a7825 */ /* 0x001fc800078e020c */
[----:B------:R-:W-:Y:S01]  /*4640*/  IMAD.WIDE R12, R7, 0x4, R10 ;  /* 0x00000004070c7825 */ /* 0x000fe200078e020a */
[----:B------:R-:W-:Y:S06]  /*4650*/  BRA.U !UP0, `(.L_x_14) ;  /* 0xffffffed08bc7547 */ /* 0x000fec000b83ffff */
.L_x_12:
        /* <DEDUP_REMOVED lines=16> */
.L_x_17:
[----:B0-----:R-:W0:Y:S01]  /*4760*/  LDC R7, c[0x0][0x3ac] ;  /* 0x0000eb00ff077b82 */ /* 0x001e220000000800 */
        /* <DEDUP_REMOVED lines=21> */
[----:B------:R-:W-:Y:S01]  /*48c0*/  IMAD.U32 R16, RZ, RZ, UR12 ;  /* 0x0000000cff107e24 */ /* 0x000fe2000f8e00ff */
[----:B------:R-:W-:Y:S01]  /*48d0*/  MOV R17, UR7 ;  /* 0x0000000700117c02 */ /* 0x000fe20008000f00 */
[----:B--2---:R-:W-:-:S04]  /*48e0*/  IMAD.WIDE R18, R2, 0x2, R18 ;  /* 0x0000000202127825 */ /* 0x004fc800078e0212 */
        /* <DEDUP_REMOVED lines=10> */
.L_x_16:
[----:B-----5:R-:W-:Y:S01]  /*4990*/  LOP3.LUT R16, R26, 0xf000f, RZ, 0xc0, !PT ;  /* 0x000f000f1a107812 */ /* 0x020fe200078ec0ff */
[----:B------:R-:W-:Y:S01]  /*49a0*/  LDS.U16 R24, [UR6+-0x1c] ;  /* 0xffffe406ff187984 */ /* 0x000fe20008000400 */
[-CC-:B------:R-:W-:Y:S01]  /*49b0*/  IMAD R19, R23, R7.reuse, R0.reuse ;  /* 0x0000000717137224 */ /* 0x180fe200078e0200 */
[----:B------:R-:W-:Y:S01]  /*49c0*/  MOV R28, 0x2c00 ;  /* 0x00002c00001c7802 */ /* 0x000fe20000000f00 */
[----:B------:R-:W-:Y:S01]  /*49d0*/  IMAD R17, R21, R7, R0 ;  /* 0x0000000715117224 */ /* 0x000fe200078e0200 */
[----:B------:R-:W-:Y:S01]  /*49e0*/  LOP3.LUT R16, R16, 0x64006400, RZ, 0xfc, !PT ;  /* 0x6400640010107812 */ /* 0x000fe200078efcff */
[----:B------:R-:W0:Y:S01]  /*49f0*/  LDS.U16 R20, [UR6+-0x1a] ;  /* 0xffffe606ff147984 */ /* 0x000e220008000400 */
[----:B------:R-:W-:Y:S01]  /*4a00*/  IMAD.WIDE R18, R19, 0x2, R12 ;  /* 0x0000000213127825 */ /* 0x000fe200078e020c */
[----:B------:R-:W-:-:S03]  /*4a10*/  UIADD3 UR12, UP0, UPT, UR12, 0x80, URZ ;  /* 0x000000800c0c7890 */ /* 0x000fc6000ff1e0ff */
[----:B------:R-:W-:Y:S01]  /*4a20*/  HADD2 R16, R16, -1032, -1032 ;  /* 0xe408e40810107430 */ /* 0x000fe20000000000 */
[----:B------:R-:W1:Y:S01]  /*4a30*/  LDS.U16 R25, [UR6+-0x18] ;  /* 0xffffe806ff197984 */ /* 0x000e620008000400 */
[----:B------:R-:W-:Y:S02]  /*4a40*/  UIADD3 UR13, UPT, UPT, UR13, 0x20, URZ ;  /* 0x000000200d0d7890 */ /* 0x000fe4000fffe0ff */
[----:B------:R-:W-:Y:S01]  /*4a50*/  UIADD3.X UR7, UPT, UPT, URZ, UR7, URZ, UP0, !UPT ;  /* 0x00000007ff077290 */ /* 0x000fe200087fe4ff */
[----:B------:R-:W-:Y:S01]  /*4a60*/  HFMA2 R23, R16, R5, -RZ ;  /* 0x0000000510177231 */ /* 0x000fe200001000ff */
[----:B------:R-:W-:Y:S01]  /*4a70*/  LOP3.LUT R16, R26, 0xf000f0, RZ, 0xc0, !PT ;  /* 0x00f000f01a107812 */ /* 0x000fe200078ec0ff */
[----:B------:R-:W-:Y:S01]  /*4a80*/  UISETP.GE.AND UP0, UPT, UR13, UR5, UPT ;  /* 0x000000050d00728c */ /* 0x000fe2000bf06270 */
[----:B------:R-:W-:Y:S01]  /*4a90*/  SHF.R.U32.HI R26, RZ, 0x8, R26 ;  /* 0x00000008ff1a7819 */ /* 0x000fe2000001161a */
[----:B------:R-:W-:Y:S01]  /*4aa0*/  UIADD3 UR4, UPT, UPT, UR4, 0x20, URZ ;  /* 0x0000002004047890 */ /* 0x000fe2000fffe0ff */
[----:B------:R-:W-:Y:S01]  /*4ab0*/  LOP3.LUT R21, R16, 0x64006400, RZ, 0xfc, !PT ;  /* 0x6400640010157812 */ /* 0x000fe200078efcff */
[----:B------:R-:W-:Y:S01]  /*4ac0*/  IMAD.WIDE R16, R17, 0x2, R12 ;  /* 0x0000000211107825 */ /* 0x000fe200078e020c */
[----:B------:R2:W-:Y:S03]  /*4ad0*/  STG.E.U16 desc[UR8][R18.64], R23 ;  /* 0x0000001712007986 */ /* 0x0005e6000c101508 */
[----:B------:R-:W-:-:S02]  /*4ae0*/  HFMA2 R27, R21, R28.H0_H0, -72, -72 ;  /* 0xd480d480151b7431 */ /* 0x000fc4000004001c */
[----:B------:R-:W3:Y:S02]  /*4af0*/  LDS.U16 R21, [UR6+-0x16] ;  /* 0xffffea06ff157984 */ /* 0x000ee40008000400 */
[----:B------:R-:W-:Y:S01]  /*4b00*/  HMUL2 R27, R27, R5 ;  /* 0x000000051b1b7232 */ /* 0x000fe20000000000 */
[----:B--2---:R-:W-:Y:S02]  /*4b10*/  PRMT R19, R23, 0x7632, R19 ;  /* 0x0000763217137816 */ /* 0x004fe40000000013 */
[----:B------:R-:W2:Y:S04]  /*4b20*/  LDS.U16 R23, [UR6+-0x14] ;  /* 0xffffec06ff177984 */ /* 0x000ea80008000400 */
[----:B------:R4:W-:Y:S01]  /*4b30*/  STG.E.U16 desc[UR8][R16.64], R19 ;  /* 0x0000001310007986 */ /* 0x0009e2000c101508 */
[----:B0-----:R-:W-:-:S03]  /*4b40*/  IMAD R29, R20, R7, R0 ;  /* 0x00000007141d7224 */ /* 0x001fc600078e0200 */
[----:B------:R-:W-:Y:S01]  /*4b50*/  LDS.U16 R20, [UR6+-0x12] ;  /* 0xffffee06ff147984 */ /* 0x000fe20008000400 */
[----:B----4-:R-:W-:Y:S01]  /*4b60*/  IMAD R19, R24, R7, R0 ;  /* 0x0000000718137224 */ /* 0x010fe200078e0200 */
[C---:B------:R-:W-:Y:S01]  /*4b70*/  LOP3.LUT R24, R26.reuse, 0xf000f, RZ, 0xc0, !PT ;  /* 0x000f000f1a187812 */ /* 0x040fe200078ec0ff */
[--C-:B------:R-:W-:Y:S01]  /*4b80*/  IMAD.WIDE R16, R29, 0x2, R12.reuse ;  /* 0x000000021d107825 */ /* 0x100fe200078e020c */
[----:B------:R-:W-:Y:S02]  /*4b90*/  LOP3.LUT R26, R26, 0xf000f0, RZ, 0xc0, !PT ;  /* 0x00f000f01a1a7812 */ /* 0x000fe400078ec0ff */
[----:B------:R-:W-:Y:S01]  /*4ba0*/  LOP3.LUT R24, R24, 0x64006400, RZ, 0xfc, !PT ;  /* 0x6400640018187812 */ /* 0x000fe200078efcff */
[----:B------:R-:W-:-:S04]  /*4bb0*/  IMAD.WIDE R18, R19, 0x2, R12 ;  /* 0x0000000213127825 */ /* 0x000fc800078e020c */
[----:B------:R-:W-:Y:S01]  /*4bc0*/  HADD2 R29, R24, -1032, -1032 ;  /* 0xe408e408181d7430 */ /* 0x000fe20000000000 */
[----:B------:R0:W-:Y:S04]  /*4bd0*/  STG.E.U16 desc[UR8][R18.64], R27 ;  /* 0x0000001b12007986 */ /* 0x0001e8000c101508 */
[----:B------:R-:W-:Y:S01]  /*4be0*/  LDS.U16 R24, [UR6+-0x10] ;  /* 0xfffff006ff187984 */ /* 0x000fe20008000400 */
[----:B------:R-:W-:Y:S01]  /*4bf0*/  HFMA2 R29, R29, R5, -RZ ;  /* 0x000000051d1d7231 */ /* 0x000fe200001000ff */
[----:B0-----:R-:W-:Y:S02]  /*4c00*/  PRMT R19, R27, 0x7632, R19 ;  /* 0x000076321b137816 */ /* 0x001fe40000000013 */
[----:B------:R-:W0:Y:S04]  /*4c10*/  LDS.U16 R27, [UR6+-0xe] ;  /* 0xfffff206ff1b7984 */ /* 0x000e280008000400 */
[----:B------:R1:W-:Y:S02]  /*4c20*/  STG.E.U16 desc[UR8][R16.64], R19 ;  /* 0x0000001310007986 */ /* 0x0003e4000c101508 */
[-CC-:B-1----:R-:W-:Y:S01]  /*4c30*/  IMAD R19, R25, R7.reuse, R0.reuse ;  /* 0x0000000719137224 */ /* 0x182fe200078e0200 */
[----:B------:R-:W-:Y:S01]  /*4c40*/  LOP3.LUT R25, R26, 0x64006400, RZ, 0xfc, !PT ;  /* 0x640064001a197812 */ /* 0x000fe200078efcff */
[----:B---3--:R-:W-:-:S02]  /*4c50*/  IMAD R26, R21, R7, R0 ;  /* 0x00000007151a7224 */ /* 0x008fc400078e0200 */
[----:B--2---:R-:W-:Y:S02]  /*4c60*/  IMAD R21, R23, R7, R0 ;  /* 0x0000000717157224 */ /* 0x004fe400078e0200 */
[----:B------:R-:W-:Y:S01]  /*4c70*/  LDS.U16 R23, [UR6+-0xc] ;  /* 0xfffff406ff177984 */ /* 0x000fe20008000400 */
[----:B------:R-:W-:-:S04]  /*4c80*/  IMAD.WIDE R18, R19, 0x2, R12 ;  /* 0x0000000213127825 */ /* 0x000fc800078e020c */
[----:B------:R-:W-:Y:S02]  /*4c90*/  HFMA2 R25, R25, R28.H0_H0, -72, -72 ;  /* 0xd480d48019197431 */ /* 0x000fe4000004001c */
[----:B------:R-:W-:Y:S01]  /*4ca0*/  IMAD.WIDE R16, R26, 0x2, R12 ;  /* 0x000000021a107825 */ /* 0x000fe200078e020c */
[----:B------:R1:W-:Y:S03]  /*4cb0*/  STG.E.U16 desc[UR8][R18.64], R29 ;  /* 0x0000001d12007986 */ /* 0x0003e6000c101508 */
[----:B------:R-:W-:Y:S01]  /*4cc0*/  HMUL2 R25, R25, R5 ;  /* 0x0000000519197232 */ /* 0x000fe20000000000 */
[----:B------:R-:W2:Y:S01]  /*4cd0*/  LDS.U16 R26, [UR6+-0xa] ;  /* 0xfffff606ff1a7984 */ /* 0x000ea20008000400 */
[----:B-1----:R-:W-:Y:S01]  /*4ce0*/  PRMT R19, R29, 0x7632, R19 ;  /* 0x000076321d137816 */ /* 0x002fe20000000013 */
[----:B0-----:R-:W-:-:S04]  /*4cf0*/  IMAD R27, R27, R7, R0 ;  /* 0x000000071b1b7224 */ /* 0x001fc800078e0200 */
[----:B------:R0:W-:Y:S02]  /*4d00*/  STG.E.U16 desc[UR8][R16.64], R19 ;  /* 0x0000001310007986 */ /* 0x0001e4000c101508 */
[----:B0-----:R-:W-:Y:S01]  /*4d10*/  IMAD.WIDE R18, R21, 0x2, R12 ;  /* 0x0000000215127825 */ /* 0x001fe200078e020c */
[----:B------:R-:W-:Y:S02]  /*4d20*/  LOP3.LUT R21, R22, 0xf000f, RZ, 0xc0, !PT ;  /* 0x000f000f16157812 */ /* 0x000fe400078ec0ff */
[----:B------:R-:W-:Y:S01]  /*4d30*/  PRMT R16, R25, 0x7632, R16 ;  /* 0x0000763219107816 */ /* 0x000fe20000000010 */
[-CC-:B------:R-:W-:Y:S01]  /*4d40*/  IMAD R17, R24, R7.reuse, R0.reuse ;  /* 0x0000000718117224 */ /* 0x180fe200078e0200 */
[----:B------:R0:W-:Y:S01]  /*4d50*/  STG.E.U16 desc[UR8][R18.64], R25 ;  /* 0x0000001912007986 */ /* 0x0001e2000c101508 */
[----:B------:R-:W-:Y:S01]  /*4d60*/  LOP3.LUT R29, R21, 0x64006400, RZ, 0xfc, !PT ;  /* 0x64006400151d7812 */ /* 0x000fe200078efcff */
[----:B------:R-:W-:Y:S02]  /*4d70*/  IMAD R21, R20, R7, R0 ;  /* 0x0000000714157224 */ /* 0x000fe400078e0200 */
[----:B------:R-:W1:Y:S02]  /*4d80*/  LDS.U16 R25, [UR6+-0x8] ;  /* 0xfffff806ff197984 */ /* 0x000e640008000400 */
[----:B------:R-:W-:-:S02]  /*4d90*/  HADD2 R29, R29, -1032, -1032 ;  /* 0xe408e4081d1d7430 */ /* 0x000fc40000000000 */
[----:B------:R-:W-:Y:S01]  /*4da0*/  IMAD.WIDE R20, R21, 0x2, R12 ;  /* 0x0000000215147825 */ /* 0x000fe200078e020c */
[----:B------:R-:W3:Y:S03]  /*4db0*/  LDS.U16 R24, [UR6+-0x6] ;  /* 0xfffffa06ff187984 */ /* 0x000ee60008000400 */
[----:B--2---:R-:W-:Y:S02]  /*4dc0*/  IMAD R26, R26, R7, R0 ;  /* 0x000000071a1a7224 */ /* 0x004fe400078e0200 */
[----:B------:R-:W-:Y:S01]  /*4dd0*/  HFMA2 R29, R29, R5, -RZ ;  /* 0x000000051d1d7231 */ /* 0x000fe200001000ff */
[----:B------:R2:W-:Y:S01]  /*4de0*/  STG.E.U16 desc[UR8][R20.64], R16 ;  /* 0x0000001014007986 */ /* 0x0005e2000c101508 */
[----:B0-----:R-:W-:-:S04]  /*4df0*/  LOP3.LUT R18, R22, 0xf000f0, RZ, 0xc0, !PT ;  /* 0x00f000f016127812 */ /* 0x001fc800078ec0ff */
[----:B------:R-:W-:Y:S01]  /*4e00*/  LOP3.LUT R19, R18, 0x64006400, RZ, 0xfc, !PT ;  /* 0x6400640012137812 */ /* 0x000fe200078efcff */
[----:B--2---:R-:W-:Y:S01]  /*4e10*/  IMAD.WIDE R16, R17, 0x2, R12 ;  /* 0x0000000211107825 */ /* 0x004fe200078e020c */
[----:B------:R-:W-:-:S03]  /*4e20*/  PRMT R20, R29, 0x7632, R20 ;  /* 0x000076321d147816 */ /* 0x000fc60000000014 */
[----:B------:R-:W-:Y:S01]  /*4e30*/  IMAD R21, R23, R7, R0 ;  /* 0x0000000717157224 */ /* 0x000fe200078e0200 */
[----:B------:R0:W-:Y:S04]  /*4e40*/  STG.E.U16 desc[UR8][R16.64], R29 ;  /* 0x0000001d10007986 */ /* 0x0001e8000c101508 */
[----:B------:R-:W2:Y:S01]  /*4e50*/  LDS.U16 R23, [UR6+-0x4] ;  /* 0xfffffc06ff177984 */ /* 0x000ea20008000400 */
[----:B0-----:R-:W-:Y:S01]  /*4e60*/  SHF.R.U32.HI R29, RZ, 0x8, R22 ;  /* 0x00000008ff1d7819 */ /* 0x001fe20000011616 */
[----:B------:R-:W-:Y:S02]  /*4e70*/  HFMA2 R17, R19, R28.H0_H0, -72, -72 ;  /* 0xd480d48013117431 */ /* 0x000fe4000004001c */
[----:B------:R-:W-:Y:S01]  /*4e80*/  IMAD.WIDE R18, R27, 0x2, R12 ;  /* 0x000000021b127825 */ /* 0x000fe200078e020c */
[----:B------:R-:W0:Y:S01]  /*4e90*/  LDS.U16 R22, [UR6] ;  /* 0x00000006ff167984 */ /* 0x000e220008000400 */
[----:B------:R-:W-:-:S02]  /*4ea0*/  LOP3.LUT R16, R29, 0xf000f, RZ, 0xc0, !PT ;  /* 0x000f000f1d107812 */ /* 0x000fc400078ec0ff */
[----:B------:R-:W-:Y:S01]  /*4eb0*/  HMUL2 R17, R17, R5 ;  /* 0x0000000511117232 */ /* 0x000fe20000000000 */
[----:B------:R-:W-:Y:S01]  /*4ec0*/  LOP3.LUT R29, R29, 0xf000f0, RZ, 0xc0, !PT ;  /* 0x00f000f01d1d7812 */ /* 0x000fe200078ec0ff */
[----:B------:R4:W-:Y:S01]  /*4ed0*/  STG.E.U16 desc[UR8][R18.64], R20 ;  /* 0x0000001412007986 */ /* 0x0009e2000c101508 */
[----:B------:R-:W-:Y:S02]  /*4ee0*/  LOP3.LUT R16, R16, 0x64006400, RZ, 0xfc, !PT ;  /* 0x6400640010107812 */ /* 0x000fe400078efcff */
[----:B------:R-:W-:Y:S01]  /*4ef0*/  LOP3.LUT R29, R29, 0x64006400, RZ, 0xfc, !PT ;  /* 0x640064001d1d7812 */ /* 0x000fe200078efcff */
[----:B------:R-:W0:Y:S02]  /*4f00*/  LDS.U16 R27, [UR6+-0x2] ;  /* 0xfffffe06ff1b7984 */ /* 0x000e240008000400 */
[----:B----4-:R-:W-:Y:S02]  /*4f10*/  HADD2 R18, R16, -1032, -1032 ;  /* 0xe408e40810127430 */ /* 0x010fe40000000000 */
[----:B------:R-:W-:-:S04]  /*4f20*/  IMAD.WIDE R20, R21, 0x2, R12 ;  /* 0x0000000215147825 */ /* 0x000fc800078e020c */
[----:B-1----:R-:W-:Y:S02]  /*4f30*/  IMAD R19, R25, R7, R0 ;  /* 0x0000000719137224 */ /* 0x002fe400078e0200 */
[----:B------:R-:W-:Y:S01]  /*4f40*/  HFMA2 R25, R18, R5, -RZ ;  /* 0x0000000512197231 */ /* 0x000fe200001000ff */
[----:B------:R1:W-:Y:S01]  /*4f50*/  STG.E.U16 desc[UR8][R20.64], R17 ;  /* 0x0000001114007986 */ /* 0x0003e2000c101508 */
[----:B------:R-:W-:Y:S01]  /*4f60*/  IMAD.WIDE R18, R19, 0x2, R12 ;  /* 0x0000000213127825 */ /* 0x000fe200078e020c */
[----:B-1----:R-:W-:-:S03]  /*4f70*/  PRMT R21, R17, 0x7632, R21 ;  /* 0x0000763211157816 */ /* 0x002fc60000000015 */
[----:B------:R-:W-:-:S04]  /*4f80*/  IMAD.WIDE R16, R26, 0x2, R12 ;  /* 0x000000021a107825 */ /* 0x000fc800078e020c */
[----:B------:R-:W-:Y:S01]  /*4f90*/  HFMA2 R26, R29, R28.H0_H0, -72, -72 ;  /* 0xd480d4801d1a7431 */ /* 0x000fe2000004001c */
[----:B------:R-:W-:Y:S01]  /*4fa0*/  LOP3.LUT R29, R15, 0xf000f, RZ, 0xc0, !PT ;  /* 0x000f000f0f1d7812 */ /* 0x000fe200078ec0ff */
[----:B------:R3:W-:Y:S02]  /*4fb0*/  STG.E.U16 desc[UR8][R16.64], R21 ;  /* 0x0000001510007986 */ /* 0x0007e4000c101508 */
[----:B------:R-:W-:Y:S01]  /*4fc0*/  HMUL2 R26, R26, R5 ;  /* 0x000000051a1a7232 */ /* 0x000fe20000000000 */
[----:B------:R-:W-:Y:S01]  /*4fd0*/  LOP3.LUT R29, R29, 0x64006400, RZ, 0xfc, !PT ;  /* 0x640064001d1d7812 */ /* 0x000fe200078efcff */
[----:B------:R1:W-:Y:S01]  /*4fe0*/  STG.E.U16 desc[UR8][R18.64], R25 ;  /* 0x0000001912007986 */ /* 0x0003e2000c101508 */
[----:B---3--:R-:W-:-:S03]  /*4ff0*/  IMAD R21, R24, R7, R0 ;  /* 0x0000000718157224 */ /* 0x008fc600078e0200 */
[----:B------:R-:W3:Y:S01]  /*5000*/  LDS.U16 R24, [UR6+0x2] ;  /* 0x00000206ff187984 */ /* 0x000ee20008000400 */
[-C--:B--2---:R-:W-:Y:S01]  /*5010*/  IMAD R17, R23, R7.reuse, R0 ;  /* 0x0000000717117224 */ /* 0x084fe200078e0200 */
[----:B-1----:R-:W-:Y:S01]  /*5020*/  PRMT R19, R25, 0x7632, R19 ;  /* 0x0000763219137816 */ /* 0x002fe20000000013 */
[--C-:B------:R-:W-:Y:S01]  /*5030*/  IMAD.WIDE R20, R21, 0x2, R12.reuse ;  /* 0x0000000215147825 */ /* 0x100fe200078e020c */
[----:B------:R-:W1:Y:S03]  /*5040*/  LDS.U16 R25, [UR6+0x4] ;  /* 0x00000406ff197984 */ /* 0x000e660008000400 */
[----:B------:R-:W-:Y:S01]  /*5050*/  IMAD.WIDE R16, R17, 0x2, R12 ;  /* 0x0000000211107825 */ /* 0x000fe200078e020c */
[----:B------:R-:W2:Y:S04]  /*5060*/  LDS.U16 R23, [UR6+0x6] ;  /* 0x00000606ff177984 */ /* 0x000ea80008000400 */
[----:B------:R4:W-:Y:S04]  /*5070*/  STG.E.U16 desc[UR8][R20.64], R19 ;  /* 0x0000001314007986 */ /* 0x0009e8000c101508 */
[----:B------:R0:W-:Y:S01]  /*5080*/  STG.E.U16 desc[UR8][R16.64], R26 ;  /* 0x0000001a10007986 */ /* 0x0001e2000c101508 */
[----:B----4-:R-:W-:Y:S01]  /*5090*/  PRMT R20, R26, 0x7632, R20 ;  /* 0x000076321a147816 */ /* 0x010fe20000000014 */
[----:B0-----:R-:W-:-:S02]  /*50a0*/  IMAD R21, R22, R7, R0 ;  /* 0x0000000716157224 */ /* 0x001fc400078e0200 */
[----:B------:R-:W0:Y:S01]  /*50b0*/  LDS.U16 R26, [UR6+0x8] ;  /* 0x00000806ff1a7984 */ /* 0x000e220008000400 */
[-C--:B------:R-:W-:Y:S01]  /*50c0*/  IMAD R19, R27, R7.reuse, R0 ;  /* 0x000000071b137224 */ /* 0x080fe200078e0200 */
[----:B------:R-:W-:Y:S01]  /*50d0*/  LOP3.LUT R16, R15, 0xf000f0, RZ, 0xc0, !PT ;  /* 0x00f000f00f107812 */ /* 0x000fe200078ec0ff */
[----:B------:R-:W-:Y:S01]  /*50e0*/  HADD2 R17, R29, -1032, -1032 ;  /* 0xe408e4081d117430 */ /* 0x000fe20000000000 */
[----:B------:R-:W4:Y:S01]  /*50f0*/  LDS.U16 R22, [UR6+0xa] ;  /* 0x00000a06ff167984 */ /* 0x000f220008000400 */
[----:B------:R-:W-:Y:S01]  /*5100*/  IMAD.WIDE R18, R19, 0x2, R12 ;  /* 0x0000000213127825 */ /* 0x000fe200078e020c */
[----:B------:R-:W-:Y:S02]  /*5110*/  LOP3.LUT R29, R16, 0x64006400, RZ, 0xfc, !PT ;  /* 0x64006400101d7812 */ /* 0x000fe400078efcff */
[----:B------:R-:W4:Y:S01]  /*5120*/  LDS.U16 R27, [UR6+0xc] ;  /* 0x00000c06ff1b7984 */ /* 0x000f220008000400 */
[----:B------:R-:W-:Y:S02]  /*5130*/  HFMA2 R17, R17, R5, -RZ ;  /* 0x0000000511117231 */ /* 0x000fe400001000ff */
[----:B------:R-:W-:Y:S01]  /*5140*/  HFMA2 R29, R29, R28.H0_H0, -72, -72 ;  /* 0xd480d4801d1d7431 */ /* 0x000fe2000004001c */
[----:B------:R1:W-:Y:S01]  /*5150*/  STG.E.U16 desc[UR8][R18.64], R20 ;  /* 0x0000001412007986 */ /* 0x0003e2000c101508 */
[----:B---3--:R-:W-:-:S03]  /*5160*/  IMAD R16, R24, R7, R0 ;  /* 0x0000000718107224 */ /* 0x008fc600078e0200 */
[----:B------:R-:W3:Y:S01]  /*5170*/  LDS.U16 R24, [UR6+0xe] ;  /* 0x00000e06ff187984 */ /* 0x000ee20008000400 */
[----:B-1----:R-:W-:Y:S02]  /*5180*/  IMAD R19, R25, R7, R0 ;  /* 0x0000000719137224 */ /* 0x002fe400078e0200 */
[----:B------:R-:W-:Y:S01]  /*5190*/  HMUL2 R25, R29, R5 ;  /* 0x000000051d197232 */ /* 0x000fe20000000000 */
[----:B------:R-:W-:Y:S01]  /*51a0*/  SHF.R.U32.HI R29, RZ, 0x8, R15 ;  /* 0x00000008ff1d7819 */ /* 0x000fe2000001160f */
[----:B------:R-:W-:Y:S01]  /*51b0*/  IMAD.WIDE R20, R21, 0x2, R12 ;  /* 0x0000000215147825 */ /* 0x000fe200078e020c */
[----:B------:R-:W-:Y:S02]  /*51c0*/  PRMT R18, R17, 0x7632, R18 ;  /* 0x0000763211127816 */ /* 0x000fe40000000012 */
[C---:B------:R-:W-:Y:S02]  /*51d0*/  LOP3.LUT R15, R29.reuse, 0xf000f, RZ, 0xc0, !PT ;  /* 0x000f000f1d0f7812 */ /* 0x040fe400078ec0ff */
[----:B------:R2:W-:Y:S01]  /*51e0*/  STG.E.U16 desc[UR8][R20.64], R17 ;  /* 0x0000001114007986 */ /* 0x0005e2000c101508 */
[----:B------:R-:W-:-:S04]  /*51f0*/  LOP3.LUT R29, R29, 0xf000f0, RZ, 0xc0, !PT ;  /* 0x00f000f01d1d7812 */ /* 0x000fc800078ec0ff */
[----:B------:R-:W-:-:S05]  /*5200*/  LOP3.LUT R29, R29, 0x64006400, RZ, 0xfc, !PT ;  /* 0x640064001d1d7812 */ /* 0x000fca00078efcff */
[----:B------:R-:W-:Y:S02]  /*5210*/  HFMA2 R29, R29, R28.H0_H0, -72, -72 ;  /* 0xd480d4801d1d7431 */ /* 0x000fe4000004001c */
[----:B--2---:R-:W-:Y:S01]  /*5220*/  IMAD R21, R23, R7, R0 ;  /* 0x0000000717157224 */ /* 0x004fe200078e0200 */
[----:B------:R-:W-:Y:S01]  /*5230*/  LOP3.LUT R23, R15, 0x64006400, RZ, 0xfc, !PT ;  /* 0x640064000f177812 */ /* 0x000fe200078efcff */
[--C-:B------:R-:W-:Y:S01]  /*5240*/  IMAD.WIDE R16, R16, 0x2, R12.reuse ;  /* 0x0000000210107825 */ /* 0x100fe200078e020c */
[----:B------:R-:W1:Y:S03]  /*5250*/  LDS.U16 R15, [UR6+0x10] ;  /* 0x00001006ff0f7984 */ /* 0x000e660008000400 */
[----:B------:R-:W-:Y:S02]  /*5260*/  HMUL2 R29, R29, R5 ;  /* 0x000000051d1d7232 */ /* 0x000fe40000000000 */
[----:B------:R-:W-:Y:S01]  /*5270*/  HADD2 R23, R23, -1032, -1032 ;  /* 0xe408e40817177430 */ /* 0x000fe20000000000 */
[----:B------:R2:W-:Y:S01]  /*5280*/  STG.E.U16 desc[UR8][R16.64], R18 ;  /* 0x0000001210007986 */ /* 0x0005e2000c101508 */
[----:B------:R-:W-:-:S04]  /*5290*/  IMAD.WIDE R20, R21, 0x2, R12 ;  /* 0x0000000215147825 */ /* 0x000fc800078e020c */
[----:B------:R-:W-:Y:S02]  /*52a0*/  HFMA2 R23, R23, R5, -RZ ;  /* 0x0000000517177231 */ /* 0x000fe400001000ff */
[----:B--2---:R-:W-:-:S04]  /*52b0*/  IMAD.WIDE R18, R19, 0x2, R12 ;  /* 0x0000000213127825 */ /* 0x004fc800078e020c */
[-CC-:B0-----:R-:W-:Y:S01]  /*52c0*/  IMAD R17, R26, R7.reuse, R0.reuse ;  /* 0x000000071a117224 */ /* 0x181fe200078e0200 */
[----:B------:R0:W-:Y:S01]  /*52d0*/  STG.E.U16 desc[UR8][R18.64], R25 ;  /* 0x0000001912007986 */ /* 0x0001e2000c101508 */
[----:B----4-:R-:W-:Y:S01]  /*52e0*/  IMAD R16, R22, R7, R0 ;  /* 0x0000000716107224 */ /* 0x010fe200078e0200 */
[----:B------:R-:W-:-:S04]  /*52f0*/  LOP3.LUT R26, R14, 0xf000f, RZ, 0xc0, !PT ;  /* 0x000f000f0e1a7812 */ /* 0x000fc800078ec0ff */
[----:B------:R-:W-:Y:S02]  /*5300*/  LOP3.LUT R26, R26, 0x64006400, RZ, 0xfc, !PT ;  /* 0x640064001a1a7812 */ /* 0x000fe400078efcff */
[----:B0-----:R-:W-:Y:S02]  /*5310*/  PRMT R19, R25, 0x7632, R19 ;  /* 0x0000763219137816 */ /* 0x001fe40000000013 */
[----:B------:R-:W0:Y:S04]  /*5320*/  LDS.U16 R25, [UR6+0x12] ;  /* 0x00001206ff197984 */ /* 0x000e280008000400 */
[----:B------:R2:W-:Y:S02]  /*5330*/  STG.E.U16 desc[UR8][R20.64], R19 ;  /* 0x0000001314007986 */ /* 0x0005e4000c101508 */
[----:B--2---:R-:W-:Y:S01]  /*5340*/  IMAD.WIDE R18, R17, 0x2, R12 ;  /* 0x0000000211127825 */ /* 0x004fe200078e020c */
[----:B------:R-:W-:-:S03]  /*5350*/  PRMT R21, R23, 0x7632, R21 ;  /* 0x0000763217157816 */ /* 0x000fc60000000015 */
[----:B------:R-:W-:Y:S01]  /*5360*/  IMAD.WIDE R16, R16, 0x2, R12 ;  /* 0x0000000210107825 */ /* 0x000fe200078e020c */
[----:B------:R2:W-:Y:S04]  /*5370*/  STG.E.U16 desc[UR8][R18.64], R23 ;  /* 0x0000001712007986 */ /* 0x0005e8000c101508 */
[----:B------:R3:W-:Y:S01]  /*5380*/  STG.E.U16 desc[UR8][R16.64], R21 ;  /* 0x0000001510007986 */ /* 0x0007e2000c101508 */
[-C--:B--2---:R-:W-:Y:S01]  /*5390*/  IMAD R23, R27, R7.reuse, R0 ;  /* 0x000000071b177224 */ /* 0x084fe200078e0200 */
[C---:B------:R-:W-:Y:S02]  /*53a0*/  PRMT R19, R29.reuse, 0x7610, R19 ;  /* 0x000076101d137816 */ /* 0x040fe40000000013 */
[----:B------:R-:W-:Y:S01]  /*53b0*/  LDS.U16 R27, [UR6+0x18] ;  /* 0x00001806ff1b7984 */ /* 0x000fe20008000400 */
[----:B------:R-:W-:Y:S01]  /*53c0*/  PRMT R18, R29, 0x7632, R18 ;  /* 0x000076321d127816 */ /* 0x000fe20000000012 */
[----:B---3--:R-:W-:-:S02]  /*53d0*/  IMAD R21, R24, R7, R0 ;  /* 0x0000000718157224 */ /* 0x008fc400078e0200 */
[----:B------:R-:W2:Y:S01]  /*53e0*/  LDS.U16 R24, [UR6+0x14] ;  /* 0x00001406ff187984 */ /* 0x000ea20008000400 */
[----:B------:R-:W-:-:S03]  /*53f0*/  IMAD.WIDE R22, R23, 0x2, R12 ;  /* 0x0000000217167825 */ /* 0x000fc600078e020c */
[----:B------:R-:W3:Y:S01]  /*5400*/  LDS.U16 R29, [UR6+0x16] ;  /* 0x00001606ff1d7984 */ /* 0x000ee20008000400 */
[----:B------:R-:W-:-:S03]  /*5410*/  IMAD.WIDE R20, R21, 0x2, R12 ;  /* 0x0000000215147825 */ /* 0x000fc600078e020c */
[----:B------:R0:W-:Y:S01]  /*5420*/  STG.E.U16 desc[UR8][R22.64], R19 ;  /* 0x0000001316007986 */ /* 0x0001e2000c101508 */
[----:B-1----:R-:W-:-:S03]  /*5430*/  IMAD R17, R15, R7, R0 ;  /* 0x000000070f117224 */ /* 0x002fc600078e0200 */
[----:B------:R1:W-:Y:S01]  /*5440*/  STG.E.U16 desc[UR8][R20.64], R18 ;  /* 0x0000001214007986 */ /* 0x0003e2000c101508 */
[----:B------:R-:W-:-:S03]  /*5450*/  IMAD.WIDE R16, R17, 0x2, R12 ;  /* 0x0000000211107825 */ /* 0x000fc600078e020c */
[----:B------:R-:W4:Y:S04]  /*5460*/  LDS.U16 R20, [UR6+0x1c] ;  /* 0x00001c06ff147984 */ /* 0x000f280008000400 */
[----:B------:R-:W-:Y:S01]  /*5470*/  LDS.U16 R15, [UR6+0x1e] ;  /* 0x00001e06ff0f7984 */ /* 0x000fe20008000400 */
[----:B0-----:R-:W-:Y:S02]  /*5480*/  IMAD R19, R25, R7, R0 ;  /* 0x0000000719137224 */ /* 0x001fe400078e0200 */
[----:B-1----:R-:W-:Y:S01]  /*5490*/  HADD2 R21, R26, -1032, -1032 ;  /* 0xe408e4081a157430 */ /* 0x002fe20000000000 */
[----:B------:R-:W-:Y:S01]  /*54a0*/  LOP3.LUT R18, R14, 0xf000f0, RZ, 0xc0, !PT ;  /* 0x00f000f00e127812 */ /* 0x000fe200078ec0ff */
[----:B------:R-:W0:Y:S01]  /*54b0*/  LDS.U16 R26, [UR6+0x1a] ;  /* 0x00001a06ff1a7984 */ /* 0x000e220008000400 */
[----:B------:R-:W-:Y:S01]  /*54c0*/  SHF.R.U32.HI R14, RZ, 0x8, R14 ;  /* 0x00000008ff0e7819 */ /* 0x000fe2000001160e */
[----:B------:R-:W-:Y:S01]  /*54d0*/  UIADD3 UR6, UPT, UPT, UR6, 0x40, URZ ;  /* 0x0000004006067890 */ /* 0x000fe2000fffe0ff */
[----:B------:R-:W-:Y:S01]  /*54e0*/  LOP3.LUT R23, R18, 0x64006400, RZ, 0xfc, !PT ;  /* 0x6400640012177812 */ /* 0x000fe200078efcff */
[----:B------:R-:W-:-:S02]  /*54f0*/  HFMA2 R21, R21, R5, -RZ ;  /* 0x0000000515157231 */ /* 0x000fc400001000ff */
[----:B------:R-:W-:-:S04]  /*5500*/  IMAD.WIDE R18, R19, 0x2, R12 ;  /* 0x0000000213127825 */ /* 0x000fc800078e020c */
[----:B------:R-:W-:Y:S01]  /*5510*/  HFMA2 R22, R23, R28.H0_H0, -72, -72 ;  /* 0xd480d48017167431 */ /* 0x000fe2000004001c */
[----:B------:R1:W-:Y:S03]  /*5520*/  STG.E.U16 desc[UR8][R16.64], R21 ;  /* 0x0000001510007986 */ /* 0x0003e6000c101508 */
[----:B------:R-:W-:Y:S02]  /*5530*/  HMUL2 R22, R22, R5 ;  /* 0x0000000516167232 */ /* 0x000fe40000000000 */
[-CC-:B--2---:R-:W-:Y:S02]  /*5540*/  IMAD R23, R24, R7.reuse, R0.reuse ;  /* 0x0000000718177224 */ /* 0x184fe400078e0200 */
[----:B---3--:R-:W-:Y:S01]  /*5550*/  IMAD R29, R29, R7, R0 ;  /* 0x000000071d1d7224 */ /* 0x008fe200078e0200 */
[----:B-1----:R-:W-:Y:S02]  /*5560*/  PRMT R17, R21, 0x7632, R17 ;  /* 0x0000763215117816 */ /* 0x002fe40000000011 */
[----:B------:R-:W-:-:S02]  /*5570*/  LOP3.LUT R21, R14, 0xf000f0, RZ, 0xc0, !PT ;  /* 0x00f000f00e157812 */ /* 0x000fc400078ec0ff */
[----:B------:R-:W-:Y:S01]  /*5580*/  LOP3.LUT R14, R14, 0xf000f, RZ, 0xc0, !PT ;  /* 0x000f000f0e0e7812 */ /* 0x000fe200078ec0ff */
[----:B------:R1:W-:Y:S01]  /*5590*/  STG.E.U16 desc[UR8][R18.64], R17 ;  /* 0x0000001112007986 */ /* 0x0003e2000c101508 */
[----:B------:R-:W-:Y:S01]  /*55a0*/  LOP3.LUT R21, R21, 0x64006400, RZ, 0xfc, !PT ;  /* 0x6400640015157812 */ /* 0x000fe200078efcff */
[----:B----4-:R-:W-:Y:S01]  /*55b0*/  IMAD R25, R20, R7, R0 ;  /* 0x0000000714197224 */ /* 0x010fe200078e0200 */
[----:B------:R-:W-:-:S03]  /*55c0*/  LOP3.LUT R14, R14, 0x64006400, RZ, 0xfc, !PT ;  /* 0x640064000e0e7812 */ /* 0x000fc600078efcff */
[----:B------:R-:W-:Y:S02]  /*55d0*/  HFMA2 R28, R21, R28.H0_H0, -72, -72 ;  /* 0xd480d480151c7431 */ /* 0x000fe4000004001c */
[----:B------:R-:W-:Y:S02]  /*55e0*/  IMAD R21, R27, R7, R0 ;  /* 0x000000071b157224 */ /* 0x000fe400078e0200 */
[----:B------:R-:W-:Y:S02]  /*55f0*/  HADD2 R24, R14, -1032, -1032 ;  /* 0xe408e4080e187430 */ /* 0x000fe40000000000 */
[----:B------:R-:W-:Y:S02]  /*5600*/  HMUL2 R28, R28, R5 ;  /* 0x000000051c1c7232 */ /* 0x000fe40000000000 */
[----:B------:R-:W-:-:S04]  /*5610*/  IMAD.WIDE R20, R21, 0x2, R12 ;  /* 0x0000000215147825 */ /* 0x000fc800078e020c */
[----:B------:R-:W-:Y:S02]  /*5620*/  HFMA2 R24, R24, R5, -RZ ;  /* 0x0000000518187231 */ /* 0x000fe400001000ff */
[----:B-1----:R-:W-:-:S04]  /*5630*/  IMAD.WIDE R16, R23, 0x2, R12 ;  /* 0x0000000217107825 */ /* 0x002fc800078e020c */
[-CC-:B0-----:R-:W-:Y:S01]  /*5640*/  IMAD R19, R26, R7.reuse, R0.reuse ;  /* 0x000000071a137224 */ /* 0x181fe200078e0200 */
[----:B------:R0:W-:Y:S01]  /*5650*/  STG.E.U16 desc[UR8][R16.64], R22 ;  /* 0x0000001610007986 */ /* 0x0001e2000c101508 */
[----:B------:R-:W-:Y:S02]  /*5660*/  IMAD R23, R15, R7, R0 ;  /* 0x000000070f177224 */ /* 0x000fe400078e0200 */
[----:B------:R-:W-:-:S04]  /*5670*/  IMAD.WIDE R14, R29, 0x2, R12 ;  /* 0x000000021d0e7825 */ /* 0x000fc800078e020c */
[----:B------:R-:W-:-:S04]  /*5680*/  IMAD.WIDE R18, R19, 0x2, R12 ;  /* 0x0000000213127825 */ /* 0x000fc800078e020c */
[----:B------:R-:W-:Y:S01]  /*5690*/  IMAD.WIDE R26, R7, 0x10, R10 ;  /* 0x00000010071a7825 */ /* 0x000fe200078e020a */
[----:B0-----:R-:W-:-:S03]  /*56a0*/  PRMT R22, R22, 0x7632, R22 ;  /* 0x0000763216167816 */ /* 0x001fc60000000016 */
[----:B------:R-:W-:Y:S01]  /*56b0*/  IMAD.WIDE R16, R25, 0x2, R12 ;  /* 0x0000000219107825 */ /* 0x000fe200078e020c */
[----:B------:R-:W-:Y:S01]  /*56c0*/  PRMT R25, R28, 0x7632, R25 ;  /* 0x000076321c197816 */ /* 0x000fe20000000019 */
[----:B------:R0:W-:Y:S02]  /*56d0*/  STG.E.U16 desc[UR8][R14.64], R22 ;  /* 0x000000160e007986 */ /* 0x0001e4000c101508 */
[----:B------:R-:W-:Y:S01]  /*56e0*/  IMAD.WIDE R12, R23, 0x2, R12 ;  /* 0x00000002170c7825 */ /* 0x000fe200078e020c */
[----:B------:R-:W-:Y:S01]  /*56f0*/  PRMT R23, R24, 0x7632, R23 ;  /* 0x0000763218177816 */ /* 0x000fe20000000017 */
[----:B------:R0:W-:Y:S02]  /*5700*/  STG.E.U16 desc[UR8][R20.64], R24 ;  /* 0x0000001814007986 */ /* 0x0001e4000c101508 */
[----:B------:R-:W-:Y:S02]  /*5710*/  IMAD.WIDE R10, R7, 0x4, R8 ;  /* 0x00000004070a7825 */ /* 0x000fe400078e0208 */
[----:B------:R0:W-:Y:S04]  /*5720*/  STG.E.U16 desc[UR8][R18.64], R23 ;  /* 0x0000001712007986 */ /* 0x0001e8000c101508 */
[----:B------:R0:W-:Y:S04]  /*5730*/  STG.E.U16 desc[UR8][R16.64], R28 ;  /* 0x0000001c10007986 */ /* 0x0001e8000c101508 */
[----:B------:R0:W-:Y:S01]  /*5740*/  STG.E.U16 desc[UR8][R12.64], R25 ;  /* 0x000000190c007986 */ /* 0x0001e2000c101508 */
[----:B------:R-:W-:Y:S05]  /*5750*/  BRA.U !UP0, `(.L_x_17) ;  /* 0xfffffff108007547 */ /* 0x000fea000b83ffff */
.L_x_15:
[----:B------:R-:W1:Y:S02]  /*5760*/  LDCU UR5, c[0x0][0x3d0] ;  /* 0x00007a00ff0577ac */ /* 0x000e640008000800 */
[----:B-1----:R-:W-:-:S04]  /*5770*/  UISETP.LT.AND UP0, UPT, UR10, UR5, UPT ;  /* 0x000000050a00728c */ /* 0x002fc8000bf01270 */
[----:B------:R-:W-:-:S04]  /*5780*/  USEL UR5, UR10, UR5, UP0 ;  /* 0x000000050a057287 */ /* 0x000fc80008000000 */
[----:B------:R-:W-:-:S09]  /*5790*/  UISETP.GT.AND UP0, UPT, UR5, UR13, UPT ;  /* 0x0000000d0500728c */ /* 0x000fd2000bf04270 */
[----:B------:R-:W-:Y:S05]  /*57a0*/  BRA.U !UP0, `(.L_x_18) ;  /* 0x00000011085c7547 */ /* 0x000fea000b800000 */
[----:B------:R-:W1:Y:S01]  /*57b0*/  S2UR UR12, SR_CgaCtaId ;  /* 0x00000000000c79c3 */ /* 0x000e620000008800 */
[----:B------:R-:W2:Y:S01]  /*57c0*/  LDCU.64 UR6, c[0x0][0x3a0] ;  /* 0x00007400ff0677ac */ /* 0x000ea20008000a00 */
[----:B------:R-:W-:Y:S02]  /*57d0*/  MOV R10, R26 ;  /* 0x0000001a000a7202 */ /* 0x000fe40000000f00 */
[----:B------:R-:W-:Y:S01]  /*57e0*/  MOV R11, R27 ;  /* 0x0000001b000b7202 */ /* 0x000fe20000000f00 */
[----:B------:R-:W-:Y:S01]  /*57f0*/  UMOV UR11, 0x400 ;  /* 0x00000400000b7882 */ /* 0x000fe20000000000 */
[----:B------:R-:W3:Y:S01]  /*5800*/  LDCU UR14, c[0x0][0x3ac] ;  /* 0x00007580ff0e77ac */ /* 0x000ee20008000800 */
[----:B--2---:R-:W-:Y:S02]  /*5810*/  UIMAD.WIDE.U32 UR6, UR13, 0x4, UR6 ;  /* 0x000000040d0678a5 */ /* 0x004fe4000f8e0006 */
[----:B-1----:R-:W-:Y:S02]  /*5820*/  ULEA UR11, UR12, UR11, 0x18 ;  /* 0x0000000b0c0b7291 */ /* 0x002fe4000f8ec0ff */
[----:B------:R-:W-:-:S02]  /*5830*/  UIADD3 UR12, UP0, UPT, UR6, 0x2, URZ ;  /* 0x00000002060c7890 */ /* 0x000fc4000ff1e0ff */
[----:B------:R-:W-:Y:S02]  /*5840*/  ULEA UR11, UR4, UR11, 0x1 ;  /* 0x0000000b040b7291 */ /* 0x000fe4000f8e08ff */
[----:B------:R-:W-:Y:S02]  /*5850*/  UIADD3.X UR7, UPT, UPT, URZ, UR7, URZ, UP0, !UPT ;  /* 0x00000007ff077290 */ /* 0x000fe400087fe4ff */
[----:B---3--:R-:W-:-:S12]  /*5860*/  UIADD3 UR6, UPT, UPT, UR11, 0x20, URZ ;  /* 0x000000200b067890 */ /* 0x008fd8000fffe0ff */
.L_x_20:
[----:B01----:R-:W-:Y:S01]  /*5870*/  MOV R15, UR14 ;  /* 0x0000000e000f7c02 */ /* 0x003fe20008000f00 */
[----:B------:R-:W2:Y:S01]  /*5880*/  LDG.E.CONSTANT R7, desc[UR8][R10.64] ;  /* 0x000000080a077981 */ /* 0x000ea2000c1e9900 */
[----:B------:R-:W-:Y:S01]  /*5890*/  IMAD.U32 R9, RZ, RZ, UR14 ;  /* 0x0000000eff097e24 */ /* 0x000fe2000f8e00ff */
[----:B------:R-:W0:Y:S02]  /*58a0*/  LDC.64 R12, c[0x0][0x3b8] ;  /* 0x0000ee00ff0c7b82 */ /* 0x000e240000000a00 */
[----:B------:R-:W-:Y:S01]  /*58b0*/  IMAD.WIDE R14, R15, 0x4, R10 ;  /* 0x000000040f0e7825 */ /* 0x000fe200078e020a */
[----:B------:R-:W1:Y:S04]  /*58c0*/  LDS.U16 R21, [UR6+-0x20] ;  /* 0xffffe006ff157984 */ /* 0x000e680008000400 */
[----:B------:R3:W5:Y:S01]  /*58d0*/  LDG.E.CONSTANT R18, desc[UR8][R14.64] ;  /* 0x000000080e127981 */ /* 0x000762000c1e9900 */
[----:B------:R-:W-:-:S03]  /*58e0*/  IMAD.WIDE R8, R9, 0x4, R14 ;  /* 0x0000000409087825 */ /* 0x000fc600078e020e */
[----:B------:R-:W4:Y:S04]  /*58f0*/  LDS.U16 R29, [UR6+-0x1e] ;  /* 0xffffe206ff1d7984 */ /* 0x000f280008000400 */
[----:B------:R3:W5:Y:S01]  /*5900*/  LDG.E.CONSTANT R19, desc[UR8][R8.64] ;  /* 0x0000000808137981 */ /* 0x000762000c1e9900 */
[----:B------:R-:W-:-:S03]  /*5910*/  ISETP.NE.AND P0, PT, R6, UR13, PT ;  /* 0x0000000d06007c0c */ /* 0x000fc6000bf05270 */
[----:B------:R-:W0:Y:S01]  /*5920*/  LDS.U16 R27, [UR6+-0x1c] ;  /* 0xffffe406ff1b7984 */ /* 0x000e220008000400 */
[----:B-1----:R-:W-:Y:S01]  /*5930*/  IMAD R21, R21, UR14, R0 ;  /* 0x0000000e15157c24 */ /* 0x002fe2000f8e0200 */
[----:B--2---:R-:W-:-:S04]  /*5940*/  LOP3.LUT R16, R7, 0x70007, RZ, 0xc0, !PT ;  /* 0x0007000707107812 */ /* 0x004fc800078ec0ff */
[----:B------:R-:W-:-:S05]  /*5950*/  LOP3.LUT R16, R16, 0x64006400, RZ, 0xfc, !PT ;  /* 0x6400640010107812 */ /* 0x000fca00078efcff */
[----:B------:R-:W-:Y:S01]  /*5960*/  HADD2 R20, R16, -1028, -1028 ;  /* 0xe404e40410147430 */ /* 0x000fe20000000000 */
[----:B0--34-:R-:W-:Y:S06]  /*5970*/  @P0 BRA `(.L_x_19) ;  /* 0x0000000000580947 */ /* 0x019fec0003800000 */
        /* <DEDUP_REMOVED lines=22> */
.L_x_19:
[----:B------:R-:W0:Y:S01]  /*5ae0*/  LDS.U16 R17, [UR6+-0x1a] ;  /* 0xffffe606ff117984 */ /* 0x000e220008000400 */
[----:B------:R-:W-:Y:S01]  /*5af0*/  HFMA2 R16, R20, R5, -RZ ;  /* 0x0000000514107231 */ /* 0x000fe200001000ff */
[----:B------:R-:W-:Y:S01]  /*5b00*/  LOP3.LUT R14, R7, 0x380038, RZ, 0xc0, !PT ;  /* 0x00380038070e7812 */ /* 0x000fe200078ec0ff */
[----:B------:R-:W-:Y:S01]  /*5b10*/  IMAD.WIDE R20, R21, 0x2, R12 ;  /* 0x0000000215147825 */ /* 0x000fe200078e020c */
[----:B------:R-:W1:Y:S01]  /*5b20*/  LDS.U16 R25, [UR6+-0x18] ;  /* 0xffffe806ff197984 */ /* 0x000e620008000400 */
[----:B------:R-:W-:Y:S01]  /*5b30*/  MOV R26, 0x3000 ;  /* 0x00003000001a7802 */ /* 0x000fe20000000f00 */
[----:B------:R-:W-:Y:S01]  /*5b40*/  UIADD3 UR12, UP0, UPT, UR12, 0x80, URZ ;  /* 0x000000800c0c7890 */ /* 0x000fe2000ff1e0ff */
[----:B------:R-:W-:Y:S01]  /*5b50*/  IMAD R15, R29, UR14, R0 ;  /* 0x0000000e1d0f7c24 */ /* 0x000fe2000f8e0200 */
[----:B------:R-:W2:Y:S01]  /*5b60*/  LDS.U16 R23, [UR6+-0x16] ;  /* 0xffffea06ff177984 */ /* 0x000ea20008000400 */
[----:B------:R-:W-:Y:S01]  /*5b70*/  LOP3.LUT R29, R14, 0x64006400, RZ, 0xfc, !PT ;  /* 0x640064000e1d7812 */ /* 0x000fe200078efcff */
[----:B------:R-:W-:Y:S01]  /*5b80*/  UIADD3 UR13, UPT, UPT, UR13, 0x20, URZ ;  /* 0x000000200d0d7890 */ /* 0x000fe2000fffe0ff */
[----:B------:R-:W-:Y:S01]  /*5b90*/  IMAD.WIDE R14, R15, 0x2, R12 ;  /* 0x000000020f0e7825 */ /* 0x000fe200078e020c */
[----:B------:R3:W-:Y:S01]  /*5ba0*/  STG.E.U16 desc[UR8][R20.64], R16 ;  /* 0x0000001014007986 */ /* 0x0007e2000c101508 */
[----:B------:R-:W-:-:S02]  /*5bb0*/  SHF.R.U32.HI R24, RZ, 0x6, R7 ;  /* 0x00000006ff187819 */ /* 0x000fc40000011607 */
[----:B------:R-:W-:Y:S01]  /*5bc0*/  HFMA2 R29, R29, R26.H0_H0, -132, -132 ;  /* 0xd820d8201d1d7431 */ /* 0x000fe2000004001a */
[----:B------:R-:W-:Y:S01]  /*5bd0*/  SHF.R.U32.HI R7, RZ, 0xf, R7 ;  /* 0x0000000fff077819 */ /* 0x000fe20000011607 */
[----:B------:R-:W-:Y:S01]  /*5be0*/  LDS.U16 R22, [UR6+-0x14] ;  /* 0xffffec06ff167984 */ /* 0x000fe20008000400 */
[----:B------:R-:W-:Y:S02]  /*5bf0*/  UIADD3.X UR7, UPT, UPT, URZ, UR7, URZ, UP0, !UPT ;  /* 0x00000007ff077290 */ /* 0x000fe400087fe4ff */
[----:B------:R-:W-:Y:S02]  /*5c00*/  UISETP.GE.AND UP0, UPT, UR13, UR5, UPT ;  /* 0x000000050d00728c */ /* 0x000fe4000bf06270 */
[----:B------:R-:W-:Y:S01]  /*5c10*/  UIADD3 UR4, UPT, UPT, UR4, 0x20, URZ ;  /* 0x0000002004047890 */ /* 0x000fe2000fffe0ff */
[----:B---3--:R-:W-:Y:S02]  /*5c20*/  PRMT R21, R16, 0x7632, R21 ;  /* 0x0000763210157816 */ /* 0x008fe40000000015 */
[----:B------:R-:W-:-:S03]  /*5c30*/  LOP3.LUT R16, R24, 0x70007, RZ, 0xc0, !PT ;  /* 0x0007000718107812 */ /* 0x000fc600078ec0ff */
[----:B------:R3:W-:Y:S01]  /*5c40*/  STG.E.U16 desc[UR8][R14.64], R21 ;  /* 0x000000150e007986 */ /* 0x0007e2000c101508 */
[----:B------:R-:W-:-:S05]  /*5c50*/  LOP3.LUT R16, R16, 0x64006400, RZ, 0xfc, !PT ;  /* 0x6400640010107812 */ /* 0x000fca00078efcff */
[----:B------:R-:W-:Y:S02]  /*5c60*/  HADD2 R28, R16, -1028, -1028 ;  /* 0xe404e404101c7430 */ /* 0x000fe40000000000 */
[--C-:B0-----:R-:W-:Y:S02]  /*5c70*/  IMAD R17, R17, UR14, R0.reuse ;  /* 0x0000000e11117c24 */ /* 0x101fe4000f8e0200 */
[-C--:B---3--:R-:W-:Y:S02]  /*5c80*/  HMUL2 R15, R29, R5.reuse ;  /* 0x000000051d0f7232 */ /* 0x088fe40000000000 */
[--C-:B------:R-:W-:Y:S01]  /*5c90*/  IMAD R21, R27, UR14, R0.reuse ;  /* 0x0000000e1b157c24 */ /* 0x100fe2000f8e0200 */
[----:B------:R-:W0:Y:S01]  /*5ca0*/  LDS.U16 R29, [UR6+-0x12] ;  /* 0xffffee06ff1d7984 */ /* 0x000e220008000400 */
[----:B-1----:R-:W-:Y:S02]  /*5cb0*/  IMAD R25, R25, UR14, R0 ;  /* 0x0000000e19197c24 */ /* 0x002fe4000f8e0200 */
[----:B------:R-:W-:-:S02]  /*5cc0*/  HFMA2 R28, R28, R5, -RZ ;  /* 0x000000051c1c7231 */ /* 0x000fc400001000ff */
[----:B------:R-:W-:Y:S01]  /*5cd0*/  IMAD.WIDE R20, R21, 0x2, R12 ;  /* 0x0000000215147825 */ /* 0x000fe200078e020c */
[----:B------:R-:W1:Y:S04]  /*5ce0*/  LDS.U16 R27, [UR6+-0x10] ;  /* 0xfffff006ff1b7984 */ /* 0x000e680008000400 */
[----:B------:R3:W-:Y:S02]  /*5cf0*/  STG.E.U16 desc[UR8][R20.64], R15 ;  /* 0x0000000f14007986 */ /* 0x0007e4000c101508 */
[----:B---3--:R-:W-:Y:S01]  /*5d00*/  PRMT R21, R15, 0x7632, R21 ;  /* 0x000076320f157816 */ /* 0x008fe20000000015 */
[--C-:B------:R-:W-:Y:S01]  /*5d10*/  IMAD.WIDE R14, R17, 0x2, R12.reuse ;  /* 0x00000002110e7825 */ /* 0x100fe200078e020c */
[C---:B------:R-:W-:Y:S02]  /*5d20*/  LOP3.LUT R20, R24.reuse, 0x380038, RZ, 0xc0, !PT ;  /* 0x0038003818147812 */ /* 0x040fe400078ec0ff */
[----:B------:R-:W-:Y:S01]  /*5d30*/  LOP3.LUT R24, R24, 0x1c001c0, RZ, 0xc0, !PT ;  /* 0x01c001c018187812 */ /* 0x000fe200078ec0ff */
[----:B------:R-:W-:Y:S01]  /*5d40*/  IMAD.WIDE R16, R25, 0x2, R12 ;  /* 0x0000000219107825 */ /* 0x000fe200078e020c */
[----:B------:R2:W-:Y:S04]  /*5d50*/  STG.E.U16 desc[UR8][R14.64], R21 ;  /* 0x000000150e007986 */ /* 0x0005e8000c101508 */
[----:B------:R-:W3:Y:S04]  /*5d60*/  LDS.U16 R25, [UR6+-0xe] ;  /* 0xfffff206ff197984 */ /* 0x000ee80008000400 */
[----:B------:R4:W-:Y:S01]  /*5d70*/  STG.E.U16 desc[UR8][R16.64], R28 ;  /* 0x0000001c10007986 */ /* 0x0009e2000c101508 */
[--C-:B--2---:R-:W-:Y:S01]  /*5d80*/  IMAD R21, R23, UR14, R0.reuse ;  /* 0x0000000e17157c24 */ /* 0x104fe2000f8e0200 */
[----:B------:R-:W-:Y:S01]  /*5d90*/  LOP3.LUT R23, R20, 0x64006400, RZ, 0xfc, !PT ;  /* 0x6400640014177812 */ /* 0x000fe200078efcff */
[----:B0-----:R-:W-:Y:S01]  /*5da0*/  IMAD R29, R29, UR14, R0 ;  /* 0x0000000e1d1d7c24 */ /* 0x001fe2000f8e0200 */
[----:B------:R-:W-:Y:S01]  /*5db0*/  PRMT R15, R28, 0x7632, R15 ;  /* 0x000076321c0f7816 */ /* 0x000fe2000000000f */
[----:B------:R-:W-:-:S04]  /*5dc0*/  IMAD.WIDE R20, R21, 0x2, R12 ;  /* 0x0000000215147825 */ /* 0x000fc800078e020c */
[----:B------:R-:W-:Y:S01]  /*5dd0*/  HFMA2 R23, R23, R26.H0_H0, -132, -132 ;  /* 0xd820d82017177431 */ /* 0x000fe2000004001a */
[----:B----4-:R-:W-:Y:S01]  /*5de0*/  MOV R28, 0x2400 ;  /* 0x00002400001c7802 */ /* 0x010fe20000000f00 */
[----:B------:R0:W-:Y:S01]  /*5df0*/  STG.E.U16 desc[UR8][R20.64], R15 ;  /* 0x0000000f14007986 */ /* 0x0001e2000c101508 */
[----:B------:R-:W-:Y:S01]  /*5e00*/  LOP3.LUT R17, R24, 0x64006400, RZ, 0xfc, !PT ;  /* 0x6400640018117812 */ /* 0x000fe200078efcff */
[----:B-1----:R-:W-:Y:S01]  /*5e10*/  IMAD R27, R27, UR14, R0 ;  /* 0x0000000e1b1b7c24 */ /* 0x002fe2000f8e0200 */
[----:B------:R-:W-:-:S05]  /*5e20*/  PRMT R26, R26, 0x5410, R28 ;  /* 0x000054101a1a7816 */ /* 0x000fca000000001c */
[----:B------:R-:W-:Y:S02]  /*5e30*/  HFMA2 R24, R17, R26.H1_H1, -20, -20 ;  /* 0xcd00cd0011187431 */ /* 0x000fe4000006001a */
[----:B------:R-:W-:Y:S02]  /*5e40*/  IMAD.WIDE R16, R29, 0x2, R12 ;  /* 0x000000021d107825 */ /* 0x000fe400078e020c */
[----:B------:R-:W-:Y:S02]  /*5e50*/  LDS.U16 R29, [UR6+-0x8] ;  /* 0xfffff806ff1d7984 */ /* 0x000fe40008000400 */
[-C--:B0-----:R-:W-:Y:S02]  /*5e60*/  HMUL2 R21, R23, R5.reuse ;  /* 0x0000000517157232 */ /* 0x081fe40000000000 */
[----:B------:R-:W-:Y:S02]  /*5e70*/  IMAD R15, R22, UR14, R0 ;  /* 0x0000000e160f7c24 */ /* 0x000fe4000f8e0200 */
[----:B------:R-:W-:Y:S01]  /*5e80*/  HFMA2 R24, R24, R5, -RZ ;  /* 0x0000000518187231 */ /* 0x000fe200001000ff */
[----:B------:R-:W-:Y:S01]  /*5e90*/  LDS.U16 R23, [UR6+-0xc] ;  /* 0xfffff406ff177984 */ /* 0x000fe20008000400 */
[----:B------:R-:W-:Y:S01]  /*5ea0*/  IMAD.WIDE R14, R15, 0x2, R12 ;  /* 0x000000020f0e7825 */ /* 0x000fe200078e020c */
[----:B------:R-:W-:-:S02]  /*5eb0*/  PRMT R28, R21, 0x7632, R28 ;  /* 0x00007632151c7816 */ /* 0x000fc4000000001c */
[----:B------:R-:W0:Y:S04]  /*5ec0*/  LDS.U16 R22, [UR6+-0xa] ;  /* 0xfffff606ff167984 */ /* 0x000e280008000400 */
[----:B------:R3:W-:Y:S04]  /*5ed0*/  STG.E.U16 desc[UR8][R14.64], R21 ;  /* 0x000000150e007986 */ /* 0x0007e8000c101508 */
[----:B------:R1:W-:Y:S01]  /*5ee0*/  STG.E.U16 desc[UR8][R16.64], R28 ;  /* 0x0000001c10007986 */ /* 0x0003e2000c101508 */
[----:B---3--:R-:W-:Y:S01]  /*5ef0*/  IMAD R15, R25, UR14, R0 ;  /* 0x0000000e190f7c24 */ /* 0x008fe2000f8e0200 */
[----:B-----5:R-:W-:Y:S01]  /*5f00*/  LOP3.LUT R25, R18, 0x70007, RZ, 0xc0, !PT ;  /* 0x0007000712197812 */ /* 0x020fe200078ec0ff */
[----:B------:R-:W-:Y:S01]  /*5f10*/  IMAD.WIDE R20, R27, 0x2, R12 ;  /* 0x000000021b147825 */ /* 0x000fe200078e020c */
[----:B-1----:R-:W-:Y:S01]  /*5f20*/  PRMT R17, R24, 0x7632, R17 ;  /* 0x0000763218117816 */ /* 0x002fe20000000011 */
[----:B------:R-:W1:Y:S02]  /*5f30*/  LDS.U16 R27, [UR6+-0x6] ;  /* 0xfffffa06ff1b7984 */ /* 0x000e640008000400 */
[----:B------:R-:W-:Y:S01]  /*5f40*/  IMAD.WIDE R14, R15, 0x2, R12 ;  /* 0x000000020f0e7825 */ /* 0x000fe200078e020c */
[----:B------:R-:W-:Y:S01]  /*5f50*/  LOP3.LUT R25, R25, 0x64006400, RZ, 0xfc, !PT ;  /* 0x6400640019197812 */ /* 0x000fe200078efcff */
[----:B------:R2:W-:Y:S04]  /*5f60*/  STG.E.U16 desc[UR8][R20.64], R24 ;  /* 0x0000001814007986 */ /* 0x0005e8000c101508 */
[----:B------:R3:W-:Y:S01]  /*5f70*/  STG.E.U16 desc[UR8][R14.64], R17 ;  /* 0x000000110e007986 */ /* 0x0007e2000c101508 */
[----:B--2---:R-:W-:Y:S01]  /*5f80*/  LOP3.LUT R20, R18, 0x380038, RZ, 0xc0, !PT ;  /* 0x0038003812147812 */ /* 0x004fe200078ec0ff */
[----:B0-----:R-:W-:-:S02]  /*5f90*/  IMAD R21, R22, UR14, R0 ;  /* 0x0000000e16157c24 */ /* 0x001fc4000f8e0200 */
[----:B---3--:R-:W-:Y:S02]  /*5fa0*/  HADD2 R15, R25, -1028, -1028 ;  /* 0xe404e404190f7430 */ /* 0x008fe40000000000 */
[----:B------:R-:W-:Y:S01]  /*5fb0*/  IMAD R17, R23, UR14, R0 ;  /* 0x0000000e17117c24 */ /* 0x000fe2000f8e0200 */
[----:B------:R-:W0:Y:S01]  /*5fc0*/  LDS.U16 R25, [UR6+-0x4] ;  /* 0xfffffc06ff197984 */ /* 0x000e220008000400 */
[----:B------:R-:W-:Y:S01]  /*5fd0*/  LOP3.LUT R22, R20, 0x64006400, RZ, 0xfc, !PT ;  /* 0x6400640014167812 */ /* 0x000fe200078efcff */
[----:B------:R-:W-:Y:S02]  /*5fe0*/  HMUL2 R15, R15, R5 ;  /* 0x000000050f0f7232 */ /* 0x000fe40000000000 */
[----:B------:R-:W-:Y:S01]  /*5ff0*/  IMAD.WIDE R16, R17, 0x2, R12 ;  /* 0x0000000211107825 */ /* 0x000fe200078e020c */
[----:B------:R-:W-:Y:S02]  /*6000*/  LDS.U16 R23, [UR6+-0x2] ;  /* 0xfffffe06ff177984 */ /* 0x000fe40008000400 */
[----:B------:R-:W-:Y:S01]  /*6010*/  PRMT R24, R15, 0x7610, R24 ;  /* 0x000076100f187816 */ /* 0x000fe20000000018 */
[----:B------:R-:W-:Y:S01]  /*6020*/  IMAD.WIDE R20, R21, 0x2, R12 ;  /* 0x0000000215147825 */ /* 0x000fe200078e020c */
[----:B------:R-:W-:-:S03]  /*6030*/  PRMT R14, R15, 0x7632, R14 ;  /* 0x000076320f0e7816 */ /* 0x000fc6000000000e */
[--C-:B------:R-:W-:Y:S01]  /*6040*/  IMAD R15, R29, UR14, R0.reuse ;  /* 0x0000000e1d0f7c24 */ /* 0x100fe2000f8e0200 */
[----:B------:R2:W-:Y:S04]  /*6050*/  STG.E.U16 desc[UR8][R16.64], R24 ;  /* 0x0000001810007986 */ /* 0x0005e8000c101508 */
[----:B------:R-:W3:Y:S01]  /*6060*/  LDS.U16 R29, [UR6] ;  /* 0x00000006ff1d7984 */ /* 0x000ee20008000400 */
[----:B-1----:R-:W-:-:S03]  /*6070*/  IMAD R28, R27, UR14, R0 ;  /* 0x0000000e1b1c7c24 */ /* 0x002fc6000f8e0200 */
[----:B------:R1:W-:Y:S01]  /*6080*/  STG.E.U16 desc[UR8][R20.64], R14 ;  /* 0x0000000e14007986 */ /* 0x0003e2000c101508 */
[----:B--2---:R-:W-:Y:S01]  /*6090*/  HFMA2 R17, R22, R26.H0_H0, -132, -132 ;  /* 0xd820d82016117431 */ /* 0x004fe2000004001a */
[----:B------:R-:W-:Y:S02]  /*60a0*/  SHF.R.U32.HI R22, RZ, 0x6, R18 ;  /* 0x00000006ff167819 */ /* 0x000fe40000011612 */
[----:B------:R-:W2:Y:S02]  /*60b0*/  LDS.U16 R24, [UR6+0x2] ;  /* 0x00000206ff187984 */ /* 0x000ea40008000400 */
[----:B------:R-:W-:Y:S01]  /*60c0*/  LOP3.LUT R16, R22, 0x70007, RZ, 0xc0, !PT ;  /* 0x0007000716107812 */ /* 0x000fe200078ec0ff */
[----:B------:R-:W-:Y:S02]  /*60d0*/  HFMA2 R17, R17, R5, -RZ ;  /* 0x0000000511117231 */ /* 0x000fe400001000ff */
[----:B-1----:R-:W-:Y:S01]  /*60e0*/  IMAD.WIDE R14, R15, 0x2, R12 ;  /* 0x000000020f0e7825 */ /* 0x002fe200078e020c */
[----:B------:R-:W-:-:S04]  /*60f0*/  LOP3.LUT R16, R16, 0x64006400, RZ, 0xfc, !PT ;  /* 0x6400640010107812 */ /* 0x000fc800078efcff */
[----:B------:R1:W-:Y:S01]  /*6100*/  STG.E.U16 desc[UR8][R14.64], R17 ;  /* 0x000000110e007986 */ /* 0x0003e2000c101508 */
[----:B------:R-:W-:Y:S02]  /*6110*/  HADD2 R27, R16, -1028, -1028 ;  /* 0xe404e404101b7430 */ /* 0x000fe40000000000 */
[----:B0-----:R-:W-:Y:S02]  /*6120*/  IMAD R21, R25, UR14, R0 ;  /* 0x0000000e19157c24 */ /* 0x001fe4000f8e0200 */
[----:B------:R-:W-:Y:S01]  /*6130*/  LDS.U16 R25, [UR6+0x4] ;  /* 0x00000406ff197984 */ /* 0x000fe20008000400 */
[----:B------:R-:W-:Y:S01]  /*6140*/  HMUL2 R27, R27, R5 ;  /* 0x000000051b1b7232 */ /* 0x000fe20000000000 */
[----:B-1----:R-:W-:Y:S01]  /*6150*/  PRMT R15, R17, 0x7632, R15 ;  /* 0x00007632110f7816 */ /* 0x002fe2000000000f */
[----:B------:R-:W-:-:S05]  /*6160*/  IMAD.WIDE R16, R28, 0x2, R12 ;  /* 0x000000021c107825 */ /* 0x000fca00078e020c */
[----:B------:R0:W-:Y:S01]  /*6170*/  STG.E.U16 desc[UR8][R16.64], R15 ;  /* 0x0000000f10007986 */ /* 0x0001e2000c101508 */
[----:B---3--:R-:W-:Y:S02]  /*6180*/  IMAD R29, R29, UR14, R0 ;  /* 0x0000000e1d1d7c24 */ /* 0x008fe4000f8e0200 */
[----:B0-----:R-:W-:Y:S01]  /*6190*/  IMAD.WIDE R14, R21, 0x2, R12 ;  /* 0x00000002150e7825 */ /* 0x001fe200078e020c */
[----:B------:R-:W-:-:S03]  /*61a0*/  PRMT R17, R27, 0x7610, R17 ;  /* 0x000076101b117816 */ /* 0x000fc60000000011 */
[----:B------:R-:W-:Y:S01]  /*61b0*/  IMAD R21, R23, UR14, R0 ;  /* 0x0000000e17157c24 */ /* 0x000fe2000f8e0200 */
[C---:B------:R-:W-:Y:S01]  /*61c0*/  LOP3.LUT R23, R22.reuse, 0x380038, RZ, 0xc0, !PT ;  /* 0x0038003816177812 */ /* 0x040fe200078ec0ff */
[----:B------:R0:W-:Y:S01]  /*61d0*/  STG.E.U16 desc[UR8][R14.64], R17 ;  /* 0x000000110e007986 */ /* 0x0001e2000c101508 */
[----:B------:R-:W-:Y:S01]  /*61e0*/  LOP3.LUT R22, R22, 0x1c001c0, RZ, 0xc0, !PT ;  /* 0x01c001c016167812 */ /* 0x000fe200078ec0ff */
[----:B------:R-:W-:Y:S01]  /*61f0*/  IMAD.WIDE R20, R21, 0x2, R12 ;  /* 0x0000000215147825 */ /* 0x000fe200078e020c */
[----:B------:R-:W-:Y:S02]  /*6200*/  LOP3.LUT R28, R23, 0x64006400, RZ, 0xfc, !PT ;  /* 0x64006400171c7812 */ /* 0x000fe400078efcff */
[----:B------:R-:W1:Y:S01]  /*6210*/  LDS.U16 R23, [UR6+0x6] ;  /* 0x00000606ff177984 */ /* 0x000e620008000400 */
[----:B------:R-:W-:Y:S02]  /*6220*/  LOP3.LUT R22, R22, 0x64006400, RZ, 0xfc, !PT ;  /* 0x6400640016167812 */ /* 0x000fe400078efcff */
[----:B0-----:R-:W-:Y:S01]  /*6230*/  PRMT R15, R27, 0x7632, R15 ;  /* 0x000076321b0f7816 */ /* 0x001fe2000000000f */
[----:B--2---:R-:W-:Y:S01]  /*6240*/  IMAD R17, R24, UR14, R0 ;  /* 0x0000000e18117c24 */ /* 0x004fe2000f8e0200 */
[----:B------:R-:W0:Y:S03]  /*6250*/  LDS.U16 R27, [UR6+0x8] ;  /* 0x00000806ff1b7984 */ /* 0x000e260008000400 */
[----:B------:R-:W-:Y:S01]  /*6260*/  IMAD.WIDE R16, R17, 0x2, R12 ;  /* 0x0000000211107825 */ /* 0x000fe200078e020c */
[----:B------:R2:W-:Y:S04]  /*6270*/  STG.E.U16 desc[UR8][R20.64], R15 ;  /* 0x0000000f14007986 */ /* 0x0005e8000c101508 */
[----:B------:R-:W-:Y:S01]  /*6280*/  LDS.U16 R24, [UR6+0xe] ;  /* 0x00000e06ff187984 */ /* 0x000fe20008000400 */
[----:B--2---:R-:W-:-:S02]  /*6290*/  HFMA2 R21, R28, R26.H0_H0, -132, -132 ;  /* 0xd820d8201c157431 */ /* 0x004fc4000004001a */
[----:B------:R-:W-:Y:S02]  /*62a0*/  IMAD.WIDE R14, R29, 0x2, R12 ;  /* 0x000000021d0e7825 */ /* 0x000fe400078e020c */
[----:B------:R-:W2:Y:S02]  /*62b0*/  LDS.U16 R29, [UR6+0xa] ;  /* 0x00000a06ff1d7984 */ /* 0x000ea40008000400 */
[----:B------:R-:W-:Y:S02]  /*62c0*/  HFMA2 R21, R21, R5, -RZ ;  /* 0x0000000515157231 */ /* 0x000fe400001000ff */
[----:B-1----:R-:W-:-:S03]  /*62d0*/  IMAD R23, R23, UR14, R0 ;  /* 0x0000000e17177c24 */ /* 0x002fc6000f8e0200 */
[----:B------:R-:W-:-:S05]  /*62e0*/  PRMT R28, R21, 0x7610, R28 ;  /* 0x00007610151c7816 */ /* 0x000fca000000001c */
[----:B------:R1:W-:Y:S02]  /*62f0*/  STG.E.U16 desc[UR8][R14.64], R28 ;  /* 0x0000001c0e007986 */ /* 0x0003e4000c101508 */
[----:B-1----:R-:W-:Y:S01]  /*6300*/  PRMT R14, R21, 0x7632, R14 ;  /* 0x00007632150e7816 */ /* 0x002fe2000000000e */
[----:B------:R-:W-:Y:S02]  /*6310*/  HFMA2 R15, R22, R26.H1_H1, -20, -20 ;  /* 0xcd00cd00160f7431 */ /* 0x000fe4000006001a */
[----:B------:R-:W-:Y:S01]  /*6320*/  IMAD R21, R25, UR14, R0 ;  /* 0x0000000e19157c24 */ /* 0x000fe2000f8e0200 */
[----:B------:R-:W-:Y:S01]  /*6330*/  LOP3.LUT R22, R19, 0x70007, RZ, 0xc0, !PT ;  /* 0x0007000713167812 */ /* 0x000fe200078ec0ff */
[----:B------:R-:W1:Y:S01]  /*6340*/  LDS.U16 R25, [UR6+0xc] ;  /* 0x00000c06ff197984 */ /* 0x000e620008000400 */
[----:B------:R-:W-:Y:S02]  /*6350*/  HMUL2 R15, R15, R5 ;  /* 0x000000050f0f7232 */ /* 0x000fe40000000000 */
[----:B------:R-:W-:Y:S01]  /*6360*/  IMAD.WIDE R20, R21, 0x2, R12 ;  /* 0x0000000215147825 */ /* 0x000fe200078e020c */
[----:B------:R-:W-:Y:S01]  /*6370*/  LOP3.LUT R22, R22, 0x64006400, RZ, 0xfc, !PT ;  /* 0x6400640016167812 */ /* 0x000fe200078efcff */
[----:B------:R0:W-:Y:S01]  /*6380*/  STG.E.U16 desc[UR8][R16.64], R14 ;  /* 0x0000000e10007986 */ /* 0x0001e2000c101508 */
[----:B------:R-:W-:-:S03]  /*6390*/  PRMT R28, R15, 0x7632, R28 ;  /* 0x000076320f1c7816 */ /* 0x000fc6000000001c */
[----:B------:R3:W-:Y:S01]  /*63a0*/  STG.E.U16 desc[UR8][R20.64], R15 ;  /* 0x0000000f14007986 */ /* 0x0007e2000c101508 */
[----:B0-----:R-:W-:-:S03]  /*63b0*/  IMAD R14, R27, UR14, R0 ;  /* 0x0000000e1b0e7c24 */ /* 0x001fc6000f8e0200 */
[----:B------:R-:W0:Y:S01]  /*63c0*/  LDS.U16 R27, [UR6+0x10] ;  /* 0x00001006ff1b7984 */ /* 0x000e220008000400 */
[----:B------:R-:W-:-:S04]  /*63d0*/  IMAD.WIDE R16, R23, 0x2, R12 ;  /* 0x0000000217107825 */ /* 0x000fc800078e020c */
[----:B---3--:R-:W-:Y:S01]  /*63e0*/  HADD2 R21, R22, -1028, -1028 ;  /* 0xe404e40416157430 */ /* 0x008fe20000000000 */
[----:B------:R-:W-:Y:S01]  /*63f0*/  LOP3.LUT R20, R19, 0x380038, RZ, 0xc0, !PT ;  /* 0x0038003813147812 */ /* 0x000fe200078ec0ff */
[----:B--2---:R-:W-:Y:S01]  /*6400*/  IMAD R23, R29, UR14, R0 ;  /* 0x0000000e1d177c24 */ /* 0x004fe2000f8e0200 */
[----:B------:R2:W-:Y:S01]  /*6410*/  STG.E.U16 desc[UR8][R16.64], R28 ;  /* 0x0000001c10007986 */ /* 0x0005e2000c101508 */
[----:B------:R-:W-:-:S04]  /*6420*/  IMAD.WIDE R14, R14, 0x2, R12 ;  /* 0x000000020e0e7825 */ /* 0x000fc800078e020c */
[----:B------:R-:W-:Y:S01]  /*6430*/  HFMA2 R21, R21, R5, -RZ ;  /* 0x0000000515157231 */ /* 0x000fe200001000ff */
[----:B------:R-:W3:Y:S01]  /*6440*/  LDS.U16 R29, [UR6+0x12] ;  /* 0x00001206ff1d7984 */ /* 0x000ee20008000400 */
[----:B------:R-:W-:-:S03]  /*6450*/  IMAD.WIDE R22, R23, 0x2, R12 ;  /* 0x0000000217167825 */ /* 0x000fc600078e020c */
[C---:B--2---:R-:W-:Y:S02]  /*6460*/  PRMT R17, R21.reuse, 0x7610, R17 ;  /* 0x0000761015117816 */ /* 0x044fe40000000011 */
[--C-:B------:R-:W-:Y:S02]  /*6470*/  SHF.R.U32.HI R28, RZ, 0x6, R19.reuse ;  /* 0x00000006ff1c7819 */ /* 0x100fe40000011613 */
[----:B------:R-:W-:Y:S01]  /*6480*/  SHF.R.U32.HI R19, RZ, 0xd, R19 ;  /* 0x0000000dff137819 */ /* 0x000fe20000011613 */
[----:B------:R2:W-:Y:S02]  /*6490*/  STG.E.U16 desc[UR8][R14.64], R17 ;  /* 0x000000110e007986 */ /* 0x0005e4000c101508 */
[----:B--2---:R-:W-:Y:S02]  /*64a0*/  PRMT R15, R21, 0x7632, R15 ;  /* 0x00007632150f7816 */ /* 0x004fe4000000000f */
[----:B------:R-:W-:Y:S02]  /*64b0*/  LOP3.LUT R21, R20, 0x64006400, RZ, 0xfc, !PT ;  /* 0x6400640014157812 */ /* 0x000fe400078efcff */
[----:B------:R-:W-:Y:S01]  /*64c0*/  LOP3.LUT R17, R28, 0x70007, RZ, 0xc0, !PT ;  /* 0x000700071c117812 */ /* 0x000fe200078ec0ff */
[----:B------:R2:W-:Y:S02]  /*64d0*/  STG.E.U16 desc[UR8][R22.64], R15 ;  /* 0x0000000f16007986 */ /* 0x0005e4000c101508 */
[----:B------:R-:W-:-:S02]  /*64e0*/  HFMA2 R16, R21, R26.H0_H0, -132, -132 ;  /* 0xd820d82015107431 */ /* 0x000fc4000004001a */
[----:B-1----:R-:W-:Y:S01]  /*64f0*/  IMAD R21, R25, UR14, R0 ;  /* 0x0000000e19157c24 */ /* 0x002fe2000f8e0200 */
[----:B------:R-:W1:Y:S01]  /*6500*/  LDS.U16 R23, [UR6+0x14] ;  /* 0x00001406ff177984 */ /* 0x000e620008000400 */
[----:B------:R-:W-:Y:S01]  /*6510*/  LOP3.LUT R17, R17, 0x64006400, RZ, 0xfc, !PT ;  /* 0x6400640011117812 */ /* 0x000fe200078efcff */
[----:B------:R-:W-:Y:S02]  /*6520*/  HMUL2 R16, R16, R5 ;  /* 0x0000000510107232 */ /* 0x000fe40000000000 */
[----:B------:R-:W-:-:S04]  /*6530*/  IMAD.WIDE R20, R21, 0x2, R12 ;  /* 0x0000000215147825 */ /* 0x000fc800078e020c */
[----:B------:R-:W-:Y:S01]  /*6540*/  HADD2 R17, R17, -1028, -1028 ;  /* 0xe404e40411117430 */ /* 0x000fe20000000000 */
[----:B------:R-:W-:Y:S01]  /*6550*/  PRMT R25, R16, 0x7610, R25 ;  /* 0x0000761010197816 */ /* 0x000fe20000000019 */
[----:B--2---:R-:W-:Y:S01]  /*6560*/  IMAD R15, R24, UR14, R0 ;  /* 0x0000000e180f7c24 */ /* 0x004fe2000f8e0200 */
[----:B------:R-:W-:Y:S01]  /*6570*/  PRMT R22, R16, 0x7632, R22 ;  /* 0x0000763210167816 */ /* 0x000fe20000000016 */
[----:B------:R-:W-:Y:S02]  /*6580*/  LDS.U16 R24, [UR6+0x1c] ;  /* 0x00001c06ff187984 */ /* 0x000fe40008000400 */
[----:B------:R-:W-:Y:S02]  /*6590*/  IMAD.WIDE R14, R15, 0x2, R12 ;  /* 0x000000020f0e7825 */ /* 0x000fe400078e020c */
[----:B------:R2:W-:Y:S04]  /*65a0*/  STG.E.U16 desc[UR8][R20.64], R25 ;  /* 0x0000001914007986 */ /* 0x0005e8000c101508 */
[----:B------:R4:W-:Y:S04]  /*65b0*/  STG.E.U16 desc[UR8][R14.64], R22 ;  /* 0x000000160e007986 */ /* 0x0009e8000c101508 */
[----:B------:R-:W-:Y:S01]  /*65c0*/  LDS.U16 R22, [UR6+0x16] ;  /* 0x00001606ff167984 */ /* 0x000fe20008000400 */
[----:B--2---:R-:W-:-:S02]  /*65d0*/  HFMA2 R21, R17, R5, -RZ ;  /* 0x0000000511157231 */ /* 0x004fc400001000ff */
[--C-:B0-----:R-:W-:Y:S01]  /*65e0*/  IMAD R17, R27, UR14, R0.reuse ;  /* 0x0000000e1b117c24 */ /* 0x101fe2000f8e0200 */
[----:B------:R-:W0:Y:S01]  /*65f0*/  LDS.U16 R25, [UR6+0x1a] ;  /* 0x00001a06ff197984 */ /* 0x000e220008000400 */
[----:B---3--:R-:W-:Y:S01]  /*6600*/  IMAD R20, R29, UR14, R0 ;  /* 0x0000000e1d147c24 */ /* 0x008fe2000f8e0200 */
[C---:B----4-:R-:W-:Y:S01]  /*6610*/  LOP3.LUT R14, R28.reuse, 0x380038, RZ, 0xc0, !PT ;  /* 0x003800381c0e7812 */ /* 0x050fe200078ec0ff */
[----:B------:R-:W-:Y:S01]  /*6620*/  IMAD.WIDE R16, R17, 0x2, R12 ;  /* 0x0000000211107825 */ /* 0x000fe200078e020c */
[----:B------:R-:W2:Y:S01]  /*6630*/  LDS.U16 R27, [UR6+0x18] ;  /* 0x00001806ff1b7984 */ /* 0x000ea20008000400 */
[----:B------:R-:W-:Y:S02]  /*6640*/  LOP3.LUT R28, R28, 0x1c001c0, RZ, 0xc0, !PT ;  /* 0x01c001c01c1c7812 */ /* 0x000fe400078ec0ff */
[----:B------:R-:W-:Y:S01]  /*6650*/  LOP3.LUT R15, R14, 0x64006400, RZ, 0xfc, !PT ;  /* 0x640064000e0f7812 */ /* 0x000fe200078efcff */
[----:B------:R-:W3:Y:S01]  /*6660*/  LDS.U16 R29, [UR6+0x1e] ;  /* 0x00001e06ff1d7984 */ /* 0x000ee20008000400 */
[----:B------:R-:W-:Y:S01]  /*6670*/  LOP3.LUT R14, R7, 0x10001, RZ, 0xc0, !PT ;  /* 0x00010001070e7812 */ /* 0x000fe200078ec0ff */
[----:B------:R-:W-:-:S02]  /*6680*/  UIADD3 UR6, UPT, UPT, UR6, 0x40, URZ ;  /* 0x0000004006067890 */ /* 0x000fc4000fffe0ff */
[----:B------:R4:W-:Y:S01]  /*6690*/  STG.E.U16 desc[UR8][R16.64], R21 ;  /* 0x0000001510007986 */ /* 0x0009e2000c101508 */
[----:B-1----:R-:W-:Y:S01]  /*66a0*/  IMAD R23, R23, UR14, R0 ;  /* 0x0000000e17177c24 */ /* 0x002fe2000f8e0200 */
[----:B----4-:R-:W-:Y:S01]  /*66b0*/  PRMT R17, R21, 0x7632, R17 ;  /* 0x0000763215117816 */ /* 0x010fe20000000011 */
[----:B------:R-:W-:Y:S02]  /*66c0*/  HFMA2 R16, R15, R26.H0_H0, -132, -132 ;  /* 0xd820d8200f107431 */ /* 0x000fe4000004001a */
[----:B------:R-:W-:Y:S01]  /*66d0*/  IMAD.WIDE R20, R20, 0x2, R12 ;  /* 0x0000000214147825 */ /* 0x000fe200078e020c */
[----:B------:R-:W-:-:S03]  /*66e0*/  SHF.R.U32.HI R15, RZ, 0xe, R18 ;  /* 0x0000000eff0f7819 */ /* 0x000fc60000011612 */
[----:B------:R-:W-:Y:S01]  /*66f0*/  HMUL2 R7, R16, R5 ;  /* 0x0000000510077232 */ /* 0x000fe20000000000 */
[----:B------:R-:W-:Y:S01]  /*6700*/  LOP3.LUT R16, R14, 0x20002, R15, 0xf8, !PT ;  /* 0x000200020e107812 */ /* 0x000fe200078ef80f */
[----:B------:R1:W-:Y:S01]  /*6710*/  STG.E.U16 desc[UR8][R20.64], R17 ;  /* 0x0000001114007986 */ /* 0x0003e2000c101508 */
[----:B------:R-:W-:Y:S02]  /*6720*/  IMAD.WIDE R14, R23, 0x2, R12 ;  /* 0x00000002170e7825 */ /* 0x000fe400078e020c */
[----:B------:R-:W-:-:S03]  /*6730*/  LOP3.LUT R16, R16, 0x40004, R19, 0xf8, !PT ;  /* 0x0004000410107812 */ /* 0x000fc600078ef813 */
[----:B------:R4:W-:Y:S01]  /*6740*/  STG.E.U16 desc[UR8][R14.64], R7 ;  /* 0x000000070e007986 */ /* 0x0009e2000c101508 */
[----:B------:R-:W-:Y:S01]  /*6750*/  LOP3.LUT R18, R16, 0x64006400, RZ, 0xfc, !PT ;  /* 0x6400640010127812 */ /* 0x000fe200078efcff */
[--C-:B0-----:R-:W-:Y:S02]  /*6760*/  IMAD R19, R25, UR14, R0.reuse ;  /* 0x0000000e19137c24 */ /* 0x101fe4000f8e0200 */
[--C-:B------:R-:W-:Y:S01]  /*6770*/  IMAD R25, R24, UR14, R0.reuse ;  /* 0x0000000e18197c24 */ /* 0x100fe2000f8e0200 */
[----:B-1----:R-:W-:Y:S01]  /*6780*/  LOP3.LUT R17, R28, 0x64006400, RZ, 0xfc, !PT ;  /* 0x640064001c117812 */ /* 0x002fe200078efcff */
[--C-:B--2---:R-:W-:Y:S01]  /*6790*/  IMAD R21, R27, UR14, R0.reuse ;  /* 0x0000000e1b157c24 */ /* 0x104fe2000f8e0200 */
[----:B------:R-:W-:Y:S01]  /*67a0*/  MOV R27, UR14 ;  /* 0x0000000e001b7c02 */ /* 0x000fe20008000f00 */
[----:B---3--:R-:W-:Y:S02]  /*67b0*/  IMAD R29, R29, UR14, R0 ;  /* 0x0000000e1d1d7c24 */ /* 0x008fe4000f8e0200 */
[----:B----4-:R-:W-:-:S02]  /*67c0*/  HFMA2 R15, R17, R26.H1_H1, -20, -20 ;  /* 0xcd00cd00110f7431 */ /* 0x010fc4000006001a */
[----:B------:R-:W-:Y:S02]  /*67d0*/  IMAD R17, R22, UR14, R0 ;  /* 0x0000000e16117c24 */ /* 0x000fe4000f8e0200 */
[----:B------:R-:W-:Y:S01]  /*67e0*/  HADD2 R22, R18, -1028, -1028 ;  /* 0xe404e40412167430 */ /* 0x000fe20000000000 */
[----:B------:R-:W-:Y:S01]  /*67f0*/  PRMT R7, R7, 0x7632, R7 ;  /* 0x0000763207077816 */ /* 0x000fe20000000007 */
[----:B------:R-:W-:-:S04]  /*6800*/  IMAD.WIDE R20, R21, 0x2, R12 ;  /* 0x0000000215147825 */ /* 0x000fc800078e020c */
[-C--:B------:R-:W-:Y:S02]  /*6810*/  HFMA2 R23, R15, R5.reuse, -RZ ;  /* 0x000000050f177231 */ /* 0x080fe400001000ff */
[----:B------:R-:W-:Y:S02]  /*6820*/  HMUL2 R22, R22, R5 ;  /* 0x0000000516167232 */ /* 0x000fe40000000000 */
[----:B------:R-:W-:-:S04]  /*6830*/  IMAD.WIDE R16, R17, 0x2, R12 ;  /* 0x0000000211107825 */ /* 0x000fc800078e020c */
[----:B------:R-:W-:Y:S01]  /*6840*/  IMAD.WIDE R18, R19, 0x2, R12 ;  /* 0x0000000213127825 */ /* 0x000fe200078e020c */
[----:B------:R0:W-:Y:S01]  /*6850*/  STG.E.U16 desc[UR8][R16.64], R7 ;  /* 0x0000000710007986 */ /* 0x0001e2000c101508 */
[----:B------:R-:W-:Y:S02]  /*6860*/  PRMT R24, R23, 0x7632, R24 ;  /* 0x0000763217187816 */ /* 0x000fe40000000018 */
[----:B------:R-:W-:Y:S01]  /*6870*/  IMAD.WIDE R14, R25, 0x2, R12 ;  /* 0x00000002190e7825 */ /* 0x000fe200078e020c */
[----:B------:R-:W-:Y:S01]  /*6880*/  PRMT R25, R22, 0x7632, R25 ;  /* 0x0000763216197816 */ /* 0x000fe20000000019 */
[----:B------:R1:W-:Y:S02]  /*6890*/  STG.E.U16 desc[UR8][R20.64], R23 ;  /* 0x0000001714007986 */ /* 0x0003e4000c101508 */
[----:B------:R-:W-:Y:S02]  /*68a0*/  IMAD.WIDE R12, R29, 0x2, R12 ;  /* 0x000000021d0c7825 */ /* 0x000fe400078e020c */
[----:B------:R1:W-:Y:S02]  /*68b0*/  STG.E.U16 desc[UR8][R18.64], R24 ;  /* 0x0000001812007986 */ /* 0x0003e4000c101508 */
[----:B0-----:R-:W-:-:S02]  /*68c0*/  IMAD.U32 R7, RZ, RZ, UR14 ;  /* 0x0000000eff077e24 */ /* 0x001fc4000f8e00ff */
[----:B------:R1:W-:Y:S01]  /*68d0*/  STG.E.U16 desc[UR8][R14.64], R22 ;  /* 0x000000160e007986 */ /* 0x0003e2000c101508 */
[----:B------:R-:W-:-:S03]  /*68e0*/  IMAD.WIDE R26, R27, 0xc, R10 ;  /* 0x0000000c1b1a7825 */ /* 0x000fc600078e020a */
[----:B------:R1:W-:Y:S01]  /*68f0*/  STG.E.U16 desc[UR8][R12.64], R25 ;  /* 0x000000190c007986 */ /* 0x0003e2000c101508 */
[----:B------:R-:W-:Y:S01]  /*6900*/  IMAD.WIDE R10, R7, 0x4, R8 ;  /* 0x00000004070a7825 */ /* 0x000fe200078e0208 */
[----:B------:R-:W-:Y:S06]  /*6910*/  BRA.U !UP0, `(.L_x_20) ;  /* 0xffffffed08d47547 */ /* 0x000fec000b83ffff */
.L_x_18:
[----:B------:R-:W2:Y:S02]  /*6920*/  LDCU UR5, c[0x0][0x3d4] ;  /* 0x00007a80ff0577ac */ /* 0x000ea40008000800 */
[----:B--2---:R-:W-:-:S04]  /*6930*/  UISETP.LT.AND UP0, UPT, UR10, UR5, UPT ;  /* 0x000000050a00728c */ /* 0x004fc8000bf01270 */
[----:B------:R-:W-:-:S04]  /*6940*/  USEL UR5, UR10, UR5, UP0 ;  /* 0x000000050a057287 */ /* 0x000fc80008000000 */
[----:B------:R-:W-:-:S06]  /*6950*/  UISETP.GT.AND UP0, UPT, UR5, UR13, UPT ;  /* 0x0000000d0500728c */ /* 0x000fcc000bf04270 */
[----:B------:R-:W-:-:S13]  /*6960*/  PLOP3.LUT P0, PT, PT, PT, UP0, 0x80, 0x8 ;  /* 0x000000000008781c */ /* 0x000fda0003f0f008 */
[----:B------:R-:W-:Y:S05]  /*6970*/  @!P0 EXIT ;  /* 0x000000000000894d */ /* 0x000fea0003800000 */
[----:B------:R-:W2:Y:S01]  /*6980*/  S2UR UR11, SR_CgaCtaId ;  /* 0x00000000000b79c3 */ /* 0x000ea20000008800 */
[----:B------:R-:W3:Y:S01]  /*6990*/  LDCU.64 UR6, c[0x0][0x3a0] ;  /* 0x00007400ff0677ac */ /* 0x000ee20008000a00 */
[----:B------:R-:W-:Y:S01]  /*69a0*/  UMOV UR10, 0x400 ;  /* 0x00000400000a7882 */ /* 0x000fe20000000000 */
[----:B---3--:R-:W-:Y:S02]  /*69b0*/  UIMAD.WIDE.U32 UR6, UR13, 0x4, UR6 ;  /* 0x000000040d0678a5 */ /* 0x008fe4000f8e0006 */
[----:B--2---:R-:W-:Y:S02]  /*69c0*/  ULEA UR10, UR11, UR10, 0x18 ;  /* 0x0000000a0b0a7291 */ /* 0x004fe4000f8ec0ff */
[----:B------:R-:W-:Y:S02]  /*69d0*/  UIADD3 UR11, UP0, UPT, UR6, 0x2, URZ ;  /* 0x00000002060b7890 */ /* 0x000fe4000ff1e0ff */
[----:B------:R-:W-:Y:S02]  /*69e0*/  ULEA UR4, UR4, UR10, 0x1 ;  /* 0x0000000a04047291 */ /* 0x000fe4000f8e08ff */
[----:B------:R-:W-:-:S02]  /*69f0*/  UIADD3.X UR6, UPT, UPT, URZ, UR7, URZ, UP0, !UPT ;  /* 0x00000007ff067290 */ /* 0x000fc400087fe4ff */
[----:B------:R-:W-:-:S12]  /*6a00*/  UIADD3 UR4, UPT, UPT, UR4, 0x10, URZ ;  /* 0x0000001004047890 */ /* 0x000fd8000fffe0ff */
.L_x_22:
[----:B--2---:R-:W2:Y:S01]  /*6a10*/  LDG.E.CONSTANT R7, desc[UR8][R26.64] ;  /* 0x000000081a077981 */ /* 0x004ea2000c1e9900 */
[----:B01----:R-:W0:Y:S01]  /*6a20*/  LDC R21, c[0x0][0x3ac] ;  /* 0x0000eb00ff157b82 */ /* 0x003e220000000800 */
[----:B------:R-:W-:Y:S02]  /*6a30*/  ISETP.NE.AND P0, PT, R6, UR13, PT ;  /* 0x0000000d06007c0c */ /* 0x000fe4000bf05270 */
[----:B------:R-:W1:Y:S01]  /*6a40*/  LDS.U16 R16, [UR4+-0x10] ;  /* 0xfffff004ff107984 */ /* 0x000e620008000400 */
[----:B------:R-:W-:-:S03]  /*6a50*/  MOV R24, 0x3400 ;  /* 0x0000340000187802 */ /* 0x000fc60000000f00 */
[----:B------:R-:W3:Y:S01]  /*6a60*/  LDS.U16 R14, [UR4+-0xe] ;  /* 0xfffff204ff0e7984 */ /* 0x000ee20008000400 */
[----:B------:R-:W4:Y:S03]  /*6a70*/  LDC.64 R8, c[0x0][0x3b8] ;  /* 0x0000ee00ff087b82 */ /* 0x000f260000000a00 */
[----:B------:R-:W0:Y:S04]  /*6a80*/  LDS.U16 R15, [UR4+-0xc] ;  /* 0xfffff404ff0f7984 */ /* 0x000e280008000400 */
[----:B------:R-:W0:Y:S04]  /*6a90*/  LDS.U16 R17, [UR4+-0xa] ;  /* 0xfffff604ff117984 */ /* 0x000e280008000400 */
[----:B------:R-:W0:Y:S01]  /*6aa0*/  LDS.U16 R19, [UR4+-0x8] ;  /* 0xfffff804ff137984 */ /* 0x000e220008000400 */
[----:B--2---:R-:W-:-:S04]  /*6ab0*/  LOP3.LUT R20, R7, 0x30003, RZ, 0xc0, !PT ;  /* 0x0003000307147812 */ /* 0x004fc800078ec0ff */
[----:B------:R-:W-:Y:S01]  /*6ac0*/  LOP3.LUT R20, R20, 0x64006400, RZ, 0xfc, !PT ;  /* 0x6400640014147812 */ /* 0x000fe200078efcff */
[----:B01-34-:R-:W-:Y:S06]  /*6ad0*/  @P0 BRA `(.L_x_21) ;  /* 0x0000000000580947 */ /* 0x01bfec0003800000 */
        /* <DEDUP_REMOVED lines=22> */
.L_x_21:
[----:B------:R-:W0:Y:S01]  /*6c40*/  LDS.U16 R18, [UR4+-0x6] ;  /* 0xfffffa04ff127984 */ /* 0x000e220008000400 */
[----:B------:R-:W-:Y:S01]  /*6c50*/  HADD2 R11, R20, -1026, -1026 ;  /* 0xe402e402140b7430 */ /* 0x000fe20000000000 */
[C---:B------:R-:W-:Y:S01]  /*6c60*/  LOP3.LUT R10, R7.reuse, 0xc000c, RZ, 0xc0, !PT ;  /* 0x000c000c070a7812 */ /* 0x040fe200078ec0ff */
[-CC-:B------:R-:W-:Y:S01]  /*6c70*/  IMAD R13, R16, R21.reuse, R0.reuse ;  /* 0x00000015100d7224 */ /* 0x180fe200078e0200 */
[----:B------:R-:W1:Y:S01]  /*6c80*/  LDS.U16 R20, [UR4+-0x4] ;  /* 0xfffffc04ff147984 */ /* 0x000e620008000400 */
[----:B------:R-:W-:Y:S02]  /*6c90*/  HFMA2 R29, -RZ, RZ, 0, 0.015625 ;  /* 0x00002400ff1d7431 */ /* 0x000fe400000001ff */
[-CC-:B------:R-:W-:Y:S02]  /*6ca0*/  IMAD R25, R14, R21.reuse, R0.reuse ;  /* 0x000000150e197224 */ /* 0x180fe400078e0200 */
[----:B------:R-:W-:Y:S01]  /*6cb0*/  HFMA2 R12, R11, R5, -RZ ;  /* 0x000000050b0c7231 */ /* 0x000fe200001000ff */
[----:B------:R-:W-:Y:S01]  /*6cc0*/  LOP3.LUT R22, R7, 0x300030, RZ, 0xc0, !PT ;  /* 0x0030003007167812 */ /* 0x000fe200078ec0ff */
[----:B------:R-:W-:Y:S01]  /*6cd0*/  IMAD R15, R15, R21, R0 ;  /* 0x000000150f0f7224 */ /* 0x000fe200078e0200 */
[----:B------:R-:W-:Y:S01]  /*6ce0*/  LOP3.LUT R23, R10, 0x64006400, RZ, 0xfc, !PT ;  /* 0x640064000a177812 */ /* 0x000fe200078efcff */
[----:B------:R-:W-:Y:S01]  /*6cf0*/  IMAD.WIDE R10, R13, 0x2, R8 ;  /* 0x000000020d0a7825 */ /* 0x000fe200078e0208 */
[----:B------:R-:W-:Y:S01]  /*6d00*/  MOV R16, 0x2c00 ;  /* 0x00002c0000107802 */ /* 0x000fe20000000f00 */
[----:B------:R-:W-:-:S02]  /*6d10*/  UIADD3 UR11, UP0, UPT, UR11, 0x40, URZ ;  /* 0x000000400b0b7890 */ /* 0x000fc4000ff1e0ff */
[----:B------:R-:W-:Y:S01]  /*6d20*/  HFMA2 R23, R23, R24.H0_H0, -258, -258 ;  /* 0xdc08dc0817177431 */ /* 0x000fe20000040018 */
[----:B------:R-:W-:Y:S01]  /*6d30*/  PRMT R16, R16, 0x5410, R29 ;  /* 0x0000541010107816 */ /* 0x000fe2000000001d */
[----:B------:R-:W-:Y:S01]  /*6d40*/  UIADD3 UR13, UPT, UPT, UR13, 0x10, URZ ;  /* 0x000000100d0d7890 */ /* 0x000fe2000fffe0ff */
[C---:B------:R-:W-:Y:S01]  /*6d50*/  PRMT R14, R12.reuse, 0x7610, R14 ;  /* 0x000076100c0e7816 */ /* 0x040fe2000000000e */
[----:B------:R-:W-:Y:S01]  /*6d60*/  HMUL2 R23, R23, R5 ;  /* 0x0000000517177232 */ /* 0x000fe20000000000 */
[----:B------:R-:W-:Y:S01]  /*6d70*/  PRMT R28, R12, 0x7632, R28 ;  /* 0x000076320c1c7816 */ /* 0x000fe2000000001c */
[----:B------:R-:W-:Y:S01]  /*6d80*/  IMAD.WIDE R12, R25, 0x2, R8 ;  /* 0x00000002190c7825 */ /* 0x000fe200078e0208 */
[----:B------:R-:W-:Y:S01]  /*6d90*/  LOP3.LUT R25, R22, 0x64006400, RZ, 0xfc, !PT ;  /* 0x6400640016197812 */ /* 0x000fe200078efcff */
[----:B------:R2:W-:Y:S01]  /*6da0*/  STG.E.U16 desc[UR8][R10.64], R14 ;  /* 0x0000000e0a007986 */ /* 0x0005e2000c101508 */
[----:B------:R-:W-:Y:S01]  /*6db0*/  UIADD3.X UR6, UPT, UPT, URZ, UR6, URZ, UP0, !UPT ;  /* 0x00000006ff067290 */ /* 0x000fe200087fe4ff */
[----:B------:R-:W-:Y:S01]  /*6dc0*/  IMAD.WIDE R26, R21, 0x4, R26 ;  /* 0x00000004151a7825 */ /* 0x000fe200078e021a */
[----:B------:R-:W-:Y:S01]  /*6dd0*/  UISETP.GE.AND UP0, UPT, UR13, UR5, UPT ;  /* 0x000000050d00728c */ /* 0x000fe2000bf06270 */
[----:B------:R-:W-:Y:S04]  /*6de0*/  LDS.U16 R22, [UR4+-0x2] ;  /* 0xfffffe04ff167984 */ /* 0x000fe80008000400 */
[----:B------:R3:W-:Y:S01]  /*6df0*/  STG.E.U16 desc[UR8][R12.64], R28 ;  /* 0x0000001c0c007986 */ /* 0x0007e2000c101508 */
[----:B--2---:R-:W-:-:S02]  /*6e00*/  HFMA2 R10, R25, R16.H0_H0, -66, -66 ;  /* 0xd420d420190a7431 */ /* 0x004fc40000040010 */
[----:B------:R-:W-:Y:S01]  /*6e10*/  IMAD R11, R17, R21, R0 ;  /* 0x00000015110b7224 */ /* 0x000fe200078e0200 */
[----:B------:R-:W-:Y:S01]  /*6e20*/  LDS.U16 R25, [UR4] ;  /* 0x00000004ff197984 */ /* 0x000fe20008000400 */
[----:B------:R-:W-:-:S04]  /*6e30*/  IMAD.WIDE R14, R15, 0x2, R8 ;  /* 0x000000020f0e7825 */ /* 0x000fc800078e0208 */
[----:B------:R-:W-:Y:S01]  /*6e40*/  HMUL2 R17, R10, R5 ;  /* 0x000000050a117232 */ /* 0x000fe20000000000 */
[----:B------:R-:W2:Y:S01]  /*6e50*/  LDS.U16 R29, [UR4+0xc] ;  /* 0x00000c04ff1d7984 */ /* 0x000ea20008000400 */
[----:B------:R-:W-:Y:S01]  /*6e60*/  IMAD.WIDE R10, R11, 0x2, R8 ;  /* 0x000000020b0a7825 */ /* 0x000fe200078e0208 */
[----:B---3--:R-:W-:Y:S02]  /*6e70*/  PRMT R28, R23, 0x7632, R28 ;  /* 0x00007632171c7816 */ /* 0x008fe4000000001c */
[----:B------:R0:W-:Y:S01]  /*6e80*/  STG.E.U16 desc[UR8][R14.64], R23 ;  /* 0x000000170e007986 */ /* 0x0001e2000c101508 */
[----:B------:R-:W-:Y:S01]  /*6e90*/  IMAD R13, R19, R21, R0 ;  /* 0x00000015130d7224 */ /* 0x000fe200078e0200 */
[----:B------:R-:W-:Y:S02]  /*6ea0*/  LOP3.LUT R19, R7, 0xc000c0, RZ, 0xc0, !PT ;  /* 0x00c000c007137812 */ /* 0x000fe400078ec0ff */
[----:B------:R3:W-:Y:S01]  /*6eb0*/  STG.E.U16 desc[UR8][R10.64], R28 ;  /* 0x0000001c0a007986 */ /* 0x0007e2000c101508 */
[----:B------:R-:W-:Y:S01]  /*6ec0*/  IMAD.WIDE R12, R13, 0x2, R8 ;  /* 0x000000020d0c7825 */ /* 0x000fe200078e0208 */
[----:B------:R-:W-:-:S02]  /*6ed0*/  LOP3.LUT R19, R19, 0x64006400, RZ, 0xfc, !PT ;  /* 0x6400640013137812 */ /* 0x000fc400078efcff */
[----:B------:R-:W4:Y:S01]  /*6ee0*/  LDS.U16 R23, [UR4+0x2] ;  /* 0x00000204ff177984 */ /* 0x000f220008000400 */
[----:B0-----:R-:W-:-:S03]  /*6ef0*/  IMAD R15, R18, R21, R0 ;  /* 0x00000015120f7224 */ /* 0x001fc600078e0200 */
[----:B------:R0:W-:Y:S01]  /*6f00*/  STG.E.U16 desc[UR8][R12.64], R17 ;  /* 0x000000110c007986 */ /* 0x0001e2000c101508 */
[----:B---3--:R-:W-:Y:S02]  /*6f10*/  HFMA2 R11, R19, R16.H1_H1, -18, -18 ;  /* 0xcc80cc80130b7431 */ /* 0x008fe40000060010 */
[----:B-1----:R-:W-:Y:S01]  /*6f20*/  IMAD R19, R20, R21, R0 ;  /* 0x0000001514137224 */ /* 0x002fe200078e0200 */
[----:B------:R-:W-:Y:S01]  /*6f30*/  LDS.U16 R28, [UR4+0x6] ;  /* 0x00000604ff1c7984 */ /* 0x000fe20008000400 */
[----:B------:R-:W-:-:S03]  /*6f40*/  IMAD.WIDE R14, R15, 0x2, R8 ;  /* 0x000000020f0e7825 */ /* 0x000fc600078e0208 */
[----:B------:R-:W1:Y:S01]  /*6f50*/  LDS.U16 R20, [UR4+0x4] ;  /* 0x00000404ff147984 */ /* 0x000e620008000400 */
[----:B------:R-:W-:Y:S02]  /*6f60*/  HFMA2 R11, R11, R5, -RZ ;  /* 0x000000050b0b7231 */ /* 0x000fe400001000ff */
[----:B------:R-:W-:Y:S01]  /*6f70*/  IMAD.WIDE R18, R19, 0x2, R8 ;  /* 0x0000000213127825 */ /* 0x000fe200078e0208 */
[----:B0-----:R-:W-:Y:S02]  /*6f80*/  PRMT R13, R17, 0x7632, R13 ;  /* 0x00007632110d7816 */ /* 0x001fe4000000000d */
[----:B------:R-:W-:Y:S04]  /*6f90*/  LDS.U16 R17, [UR4+0x8] ;  /* 0x00000804ff117984 */ /* 0x000fe80008000400 */
[----:B------:R0:W-:Y:S04]  /*6fa0*/  STG.E.U16 desc[UR8][R14.64], R13 ;  /* 0x0000000d0e007986 */ /* 0x0001e8000c101508 */
[----:B------:R3:W-:Y:S01]  /*6fb0*/  STG.E.U16 desc[UR8][R18.64], R11 ;  /* 0x0000000b12007986 */ /* 0x0007e2000c101508 */
[-CC-:B--2---:R-:W-:Y:S01]  /*6fc0*/  IMAD R29, R29, R21.reuse, R0.reuse ;  /* 0x000000151d1d7224 */ /* 0x184fe200078e0200 */
[----:B0-----:R-:W-:Y:S01]  /*6fd0*/  SHF.R.U32.HI R14, RZ, 0x8, R7 ;  /* 0x00000008ff0e7819 */ /* 0x001fe20000011607 */
[----:B------:R-:W-:Y:S01]  /*6fe0*/  IMAD R13, R22, R21, R0 ;  /* 0x00000015160d7224 */ /* 0x000fe200078e0200 */
[----:B------:R-:W0:Y:S02]  /*6ff0*/  LDS.U16 R7, [UR4+0xa] ;  /* 0x00000a04ff077984 */ /* 0x000e240008000400 */
[----:B------:R-:W-:-:S02]  /*7000*/  LOP3.LUT R10, R14, 0x30003, RZ, 0xc0, !PT ;  /* 0x000300030e0a7812 */ /* 0x000fc400078ec0ff */
[----:B------:R-:W2:Y:S01]  /*7010*/  LDS.U16 R22, [UR4+0xe] ;  /* 0x00000e04ff167984 */ /* 0x000ea20008000400 */
[----:B---3--:R-:W-:Y:S01]  /*7020*/  PRMT R18, R11, 0x7632, R18 ;  /* 0x000076320b127816 */ /* 0x008fe20000000012 */
[----:B------:R-:W-:Y:S01]  /*7030*/  UIADD3 UR4, UPT, UPT, UR4, 0x20, URZ ;  /* 0x0000002004047890 */ /* 0x000fe2000fffe0ff */
[----:B------:R-:W-:Y:S01]  /*7040*/  LOP3.LUT R12, R10, 0x64006400, RZ, 0xfc, !PT ;  /* 0x640064000a0c7812 */ /* 0x000fe200078efcff */
[----:B------:R-:W-:-:S04]  /*7050*/  IMAD.WIDE R10, R13, 0x2, R8 ;  /* 0x000000020d0a7825 */ /* 0x000fc800078e0208 */
[----:B------:R-:W-:Y:S01]  /*7060*/  HADD2 R15, R12, -1026, -1026 ;  /* 0xe402e4020c0f7430 */ /* 0x000fe20000000000 */
[----:B------:R-:W-:Y:S01]  /*7070*/  LOP3.LUT R12, R14, 0xc000c, RZ, 0xc0, !PT ;  /* 0x000c000c0e0c7812 */ /* 0x000fe200078ec0ff */
[----:B------:R-:W-:Y:S01]  /*7080*/  IMAD R13, R25, R21, R0 ;  /* 0x00000015190d7224 */ /* 0x000fe200078e0200 */
[----:B------:R3:W-:Y:S01]  /*7090*/  STG.E.U16 desc[UR8][R10.64], R18 ;  /* 0x000000120a007986 */ /* 0x0007e2000c101508 */
[----:B------:R-:W-:Y:S01]  /*70a0*/  HMUL2 R15, R15, R5 ;  /* 0x000000050f0f7232 */ /* 0x000fe20000000000 */
[----:B------:R-:W-:Y:S01]  /*70b0*/  LOP3.LUT R19, R12, 0x64006400, RZ, 0xfc, !PT ;  /* 0x640064000c137812 */ /* 0x000fe200078efcff */
[----:B------:R-:W-:-:S04]  /*70c0*/  IMAD.WIDE R12, R13, 0x2, R8 ;  /* 0x000000020d0c7825 */ /* 0x000fc800078e0208 */
[----:B------:R-:W-:Y:S01]  /*70d0*/  HFMA2 R19, R19, R24.H0_H0, -258, -258 ;  /* 0xdc08dc0813137431 */ /* 0x000fe20000040018 */
[----:B------:R5:W-:Y:S01]  /*70e0*/  STG.E.U16 desc[UR8][R12.64], R15 ;  /* 0x0000000f0c007986 */ /* 0x000be2000c101508 */
[-CC-:B----4-:R-:W-:Y:S02]  /*70f0*/  IMAD R25, R23, R21.reuse, R0.reuse ;  /* 0x0000001517197224 */ /* 0x190fe400078e0200 */
[----:B-1----:R-:W-:Y:S01]  /*7100*/  IMAD R23, R20, R21, R0 ;  /* 0x0000001514177224 */ /* 0x002fe200078e0200 */
[----:B---3--:R-:W-:Y:S01]  /*7110*/  LOP3.LUT R18, R14, 0x300030, RZ, 0xc0, !PT ;  /* 0x003000300e127812 */ /* 0x008fe200078ec0ff */
[----:B------:R-:W-:Y:S01]  /*7120*/  IMAD.WIDE R10, R25, 0x2, R8 ;  /* 0x00000002190a7825 */ /* 0x000fe200078e0208 */
[----:B------:R-:W-:-:S05]  /*7130*/  PRMT R20, R15, 0x7632, R20 ;  /* 0x000076320f147816 */ /* 0x000fca0000000014 */
[----:B------:R1:W-:Y:S01]  /*7140*/  STG.E.U16 desc[UR8][R10.64], R20 ;  /* 0x000000140a007986 */ /* 0x0003e2000c101508 */
[----:B-----5:R-:W-:Y:S01]  /*7150*/  HFMA2 R13, R19, R5, -RZ ;  /* 0x00000005130d7231 */ /* 0x020fe200001000ff */
[----:B------:R-:W-:Y:S01]  /*7160*/  LOP3.LUT R19, R14, 0xc000c0, RZ, 0xc0, !PT ;  /* 0x00c000c00e137812 */ /* 0x000fe200078ec0ff */
[----:B------:R-:W-:Y:S01]  /*7170*/  IMAD.WIDE R14, R23, 0x2, R8 ;  /* 0x00000002170e7825 */ /* 0x000fe200078e0208 */
[----:B------:R-:W-:Y:S02]  /*7180*/  LOP3.LUT R23, R18, 0x64006400, RZ, 0xfc, !PT ;  /* 0x6400640012177812 */ /* 0x000fe400078efcff */
[----:B------:R-:W-:Y:S01]  /*7190*/  LOP3.LUT R19, R19, 0x64006400, RZ, 0xfc, !PT ;  /* 0x6400640013137812 */ /* 0x000fe200078efcff */
[-CC-:B0-----:R-:W-:Y:S01]  /*71a0*/  IMAD R7, R7, R21.reuse, R0.reuse ;  /* 0x0000001507077224 */ /* 0x181fe200078e0200 */
[----:B------:R0:W-:Y:S01]  /*71b0*/  STG.E.U16 desc[UR8][R14.64], R13 ;  /* 0x0000000d0e007986 */ /* 0x0001e2000c101508 */
[----:B--2---:R-:W-:Y:S02]  /*71c0*/  IMAD R25, R22, R21, R0 ;  /* 0x0000001516197224 */ /* 0x004fe400078e0200 */
[----:B------:R-:W-:-:S02]  /*71d0*/  HFMA2 R12, R19, R16.H1_H1, -18, -18 ;  /* 0xcc80cc80130c7431 */ /* 0x000fc40000060010 */
[-CC-:B------:R-:W-:Y:S02]  /*71e0*/  IMAD R19, R28, R21.reuse, R0.reuse ;  /* 0x000000151c137224 */ /* 0x180fe400078e0200 */
[----:B-1----:R-:W-:Y:S02]  /*71f0*/  HFMA2 R11, R23, R16.H0_H0, -66, -66 ;  /* 0xd420d420170b7431 */ /* 0x002fe40000040010 */
[----:B------:R-:W-:Y:S02]  /*7200*/  IMAD R23, R17, R21, R0 ;  /* 0x0000001511177224 */ /* 0x000fe400078e0200 */
[----:B------:R-:W-:-:S04]  /*7210*/  IMAD.WIDE R16, R19, 0x2, R8 ;  /* 0x0000000213107825 */ /* 0x000fc800078e0208 */
[----:B------:R-:W-:Y:S02]  /*7220*/  HFMA2 R12, R12, R5, -RZ ;  /* 0x000000050c0c7231 */ /* 0x000fe400001000ff */
[----:B------:R-:W-:-:S04]  /*7230*/  IMAD.WIDE R18, R7, 0x2, R8 ;  /* 0x0000000207127825 */ /* 0x000fc800078e0208 */
[----:B------:R-:W-:Y:S01]  /*7240*/  HMUL2 R7, R11, R5 ;  /* 0x000000050b077232 */ /* 0x000fe20000000000 */
[----:B0-----:R-:W-:Y:S01]  /*7250*/  PRMT R13, R13, 0x7632, R13 ;  /* 0x000076320d0d7816 */ /* 0x001fe2000000000d */
[----:B------:R-:W-:-:S03]  /*7260*/  IMAD.WIDE R22, R23, 0x2, R8 ;  /* 0x0000000217167825 */ /* 0x000fc600078e0208 */
[----:B------:R-:W-:Y:S01]  /*7270*/  PRMT R14, R7, 0x7632, R14 ;  /* 0x00007632070e7816 */ /* 0x000fe2000000000e */
[----:B------:R2:W-:Y:S01]  /*7280*/  STG.E.U16 desc[UR8][R16.64], R13 ;  /* 0x0000000d10007986 */ /* 0x0005e2000c101508 */
[----:B------:R-:W-:Y:S01]  /*7290*/  IMAD.WIDE R10, R29, 0x2, R8 ;  /* 0x000000021d0a7825 */ /* 0x000fe200078e0208 */
[----:B------:R-:W-:Y:S02]  /*72a0*/  PRMT R15, R12, 0x7632, R15 ;  /* 0x000076320c0f7816 */ /* 0x000fe4000000000f */
[----:B------:R2:W-:Y:S01]  /*72b0*/  STG.E.U16 desc[UR8][R22.64], R7 ;  /* 0x0000000716007986 */ /* 0x0005e2000c101508 */
[----:B------:R-:W-:-:S03]  /*72c0*/  IMAD.WIDE R8, R25, 0x2, R8 ;  /* 0x0000000219087825 */ /* 0x000fc600078e0208 */
[----:B------:R2:W-:Y:S04]  /*72d0*/  STG.E.U16 desc[UR8][R18.64], R14 ;  /* 0x0000000e12007986 */ /* 0x0005e8000c101508 */
[----:B------:R2:W-:Y:S04]  /*72e0*/  STG.E.U16 desc[UR8][R10.64], R12 ;  /* 0x0000000c0a007986 */ /* 0x0005e8000c101508 */
[----:B------:R2:W-:Y:S01]  /*72f0*/  STG.E.U16 desc[UR8][R8.64], R15 ;  /* 0x0000000f08007986 */ /* 0x0005e2000c101508 */
[----:B------:R-:W-:Y:S05]  /*7300*/  BRA.U !UP0, `(.L_x_22) ;  /* 0xfffffff508c07547 */ /* 0x000fea000b83ffff */
[----:B------:R-:W-:Y:S05]  /*7310*/  EXIT ;  /* 0x000000000000794d */ /* 0x000fea0003800000 */
.L_x_23:
        /* <DEDUP_REMOVED lines=14> */
.L_x_46:


//--------------------- .text._Z23reconstruct_gptq_kernelPKjPKtS0_PK6__halfiiiiPS3_i --------------------------
	.section	.text._Z23reconstruct_gptq_kernelPKjPKtS0_PK6__halfiiiiPS3_i,"ax",@progbits
	.align	128
        .global         _Z23reconstruct_gptq_kernelPKjPKtS0_PK6__halfiiiiPS3_i
        .type           _Z23reconstruct_gptq_kernelPKjPKtS0_PK6__halfiiiiPS3_i,@function
        .size           _Z23reconstruct_gptq_kernelPKjPKtS0_PK6__halfiiiiPS3_i,(.L_x_47 - _Z23reconstruct_gptq_kernelPKjPKtS0_PK6__halfiiiiPS3_i)
        .other          _Z23reconstruct_gptq_kernelPKjPKtS0_PK6__halfiiiiPS3_i,@"STO_CUDA_ENTRY STV_DEFAULT"
_Z23reconstruct_gptq_kernelPKjPKtS0_PK6__halfiiiiPS3_i:
.text._Z23reconstruct_gptq_kernelPKjPKtS0_PK6__halfiiiiPS3_i:
[----:B------:R-:W-:Y:S01]  /*0000*/  LDC R1, c[0x0][0x37c] ;  /* 0x0000df00ff017b82 */ /* 0x000fe20000000800 */
[----:B------:R-:W0:Y:S07]  /*0010*/  S2R R3, SR_TID.X ;  /* 0x0000000000037919 */ /* 0x000e2e0000002100 */
[----:B------:R-:W1:Y:S01]  /*0020*/  S2UR UR9, SR_CTAID.Y ;  /* 0x00000000000979c3 */ /* 0x000e620000002600 */
[----:B------:R-:W2:Y:S01]  /*0030*/  LDCU.64 UR16, c[0x0][0x388] ;  /* 0x00007100ff1077ac */ /* 0x000ea20008000a00 */
[----:B------:R-:W3:Y:S06]  /*0040*/  LDCU.64 UR12, c[0x0][0x358] ;  /* 0x00006b00ff0c77ac */ /* 0x000eec0008000a00 */
[----:B------:R-:W4:Y:S01]  /*0050*/  LDC R2, c[0x0][0x3a0] ;  /* 0x0000e800ff027b82 */ /* 0x000f220000000800 */
[----:B------:R-:W5:Y:S01]  /*0060*/  S2R R0, SR_CTAID.X ;  /* 0x0000000000007919 */ /* 0x000f620000002500 */
[----:B------:R-:W5:Y:S01]  /*0070*/  LDCU UR10, c[0x0][0x3a4] ;  /* 0x00007480ff0a77ac */ /* 0x000f620008000800 */
[----:B--2---:R-:W-:Y:S01]  /*0080*/  ISETP.EQ.U32.AND P1, PT, RZ, UR16, PT ;  /* 0x00000010ff007c0c */ /* 0x004fe2000bf22070 */
[----:B-1----:R-:W-:-:S06]  /*0090*/  USHF.L.U32 UR6, UR9, 0x7, URZ ;  /* 0x0000000709067899 */ /* 0x002fcc00080006ff */
[----:B0-----:R-:W-:-:S05]  /*00a0*/  VIADD R7, R3, UR6 ;  /* 0x0000000603077c36 */ /* 0x001fca0008000000 */
[----:B----4-:R-:W-:-:S04]  /*00b0*/  ISETP.GE.AND P0, PT, R7, R2, PT ;  /* 0x000000020700720c */ /* 0x010fc80003f06270 */
[----:B------:R-:W-:-:S13]  /*00c0*/  ISETP.EQ.OR.EX P0, PT, RZ, UR17, P0, P1 ;  /* 0x00000011ff007c0c */ /* 0x000fda0008702710 */
[----:B------:R-:W0:Y:S02]  /*00d0*/  @!P0 LDC.64 R4, c[0x0][0x388] ;  /* 0x0000e200ff048b82 */ /* 0x000e240000000a00 */
[----:B0-----:R-:W-:-:S06]  /*00e0*/  @!P0 IMAD.WIDE.U32 R4, R7, 0x2, R4 ;  /* 0x0000000207048825 */ /* 0x001fcc00078e0004 */
[----:B---3--:R-:W2:Y:S01]  /*00f0*/  @!P0 LDG.E.U16.CONSTANT R4, desc[UR12][R4.64] ;  /* 0x0000000c04048981 */ /* 0x008ea2000c1e9500 */
[----:B-----5:R-:W-:Y:S01]  /*0100*/  IMAD R20, R0, 0x80, R3 ;  /* 0x0000008000147824 */ /* 0x020fe200078e0203 */
[----:B------:R-:W-:Y:S01]  /*0110*/  @!P0 MOV R0, 0x400 ;  /* 0x0000040000008802 */ /* 0x000fe20000000f00 */
[----:B------:R-:W0:Y:S02]  /*0120*/  @!P0 S2R R7, SR_CgaCtaId ;  /* 0x0000000000078919 */ /* 0x000e240000008800 */
[----:B------:R-:W-:-:S05]  /*0130*/  IMAD.SHL.U32 R20, R20, 0x4, RZ ;  /* 0x0000000414147824 */ /* 0x000fca00078e00ff */
[----:B------:R-:W-:Y:S02]  /*0140*/  ISETP.GE.AND P1, PT, R20, UR10, PT ;  /* 0x0000000a14007c0c */ /* 0x000fe4000bf26270 */
[----:B0-----:R-:W-:-:S05]  /*0150*/  @!P0 LEA R0, R7, R0, 0x18 ;  /* 0x0000000007008211 */ /* 0x001fca00078ec0ff */
[----:B------:R-:W-:-:S05]  /*0160*/  @!P0 IMAD R7, R3, 0x2, R0 ;  /* 0x0000000203078824 */ /* 0x000fca00078e0200 */
[----:B--2---:R0:W-:Y:S01]  /*0170*/  @!P0 STS.U16 [R7], R4 ;  /* 0x0000000407008388 */ /* 0x0041e20000000400 */
[----:B------:R-:W-:Y:S05]  /*0180*/  @P1 EXIT ;  /* 0x000000000000194d */ /* 0x000fea0003800000 */
[----:B------:R-:W1:Y:S01]  /*0190*/  LDCU UR8, c[0x0][0x3a8] ;  /* 0x00007500ff0877ac */ /* 0x000e620008000800 */
[----:B------:R-:W-:Y:S01]  /*01a0*/  IABS R8, UR6 ;  /* 0x0000000600087c13 */ /* 0x000fe20008000000 */
[----:B------:R-:W2:Y:S01]  /*01b0*/  LDC.64 R10, c[0x0][0x398] ;  /* 0x0000e600ff0a7b82 */ /* 0x000ea20000000a00 */
[----:B------:R-:W-:Y:S01]  /*01c0*/  IMAD.SHL.U32 R3, R3, 0x10, RZ ;  /* 0x0000001003037824 */ /* 0x000fe200078e00ff */
[----:B------:R-:W-:Y:S01]  /*01d0*/  I2F.F16 R12, -0x40 ;  /* 0xffffffc0000c7906 */ /* 0x000fe20000200c00 */
[----:B------:R-:W3:Y:S01]  /*01e0*/  LDCU.64 UR18, c[0x0][0x380] ;  /* 0x00007000ff1277ac */ /* 0x000ee20008000a00 */
[----:B-1----:R-:W-:-:S05]  /*01f0*/  IMAD.U32 R0, RZ, RZ, UR8 ;  /* 0x00000008ff007e24 */ /* 0x002fca000f8e00ff */
[----:B0-----:R-:W-:-:S04]  /*0200*/  IABS R7, R0 ;  /* 0x0000000000077213 */ /* 0x001fc80000000000 */
[----:B------:R-:W0:Y:S08]  /*0210*/  I2F.RP R0, R7 ;  /* 0x0000000700007306 */ /* 0x000e300000209400 */
[----:B0-----:R-:W0:Y:S02]  /*0220*/  MUFU.RCP R0, R0 ;  /* 0x0000000000007308 */ /* 0x001e240000001000 */
[----:B0-----:R-:W-:-:S06]  /*0230*/  VIADD R4, R0, 0xffffffe ;  /* 0x0ffffffe00047836 */ /* 0x001fcc0000000000 */
[----:B------:R0:W1:Y:S02]  /*0240*/  F2I.FTZ.U32.TRUNC.NTZ R5, R4 ;  /* 0x0000000400057305 */ /* 0x000064000021f000 */
[----:B0-----:R-:W-:-:S05]  /*0250*/  IMAD.MOV.U32 R4, RZ, RZ, RZ ;  /* 0x000000ffff047224 */ /* 0x001fca00078e00ff */
[----:B------:R-:W-:Y:S01]  /*0260*/  R2UR UR4, R4 ;  /* 0x00000000040472ca */ /* 0x000fe200000e0000 */
[----:B-1----:R-:W-:Y:S01]  /*0270*/  IMAD.MOV R6, RZ, RZ, -R5 ;  /* 0x000000ffff067224 */ /* 0x002fe200078e0a05 */
[----:B------:R-:W-:-:S03]  /*0280*/  R2UR UR5, R5 ;  /* 0x00000000050572ca */ /* 0x000fc600000e0000 */
[----:B------:R-:W-:Y:S02]  /*0290*/  IMAD R9, R6, R7, RZ ;  /* 0x0000000706097224 */ /* 0x000fe400078e02ff */
[----:B------:R-:W-:-:S05]  /*02a0*/  IMAD.MOV.U32 R6, RZ, RZ, R8 ;  /* 0x000000ffff067224 */ /* 0x000fca00078e0008 */
[----:B------:R-:W-:-:S03]  /*02b0*/  R2UR UR7, R6 ;  /* 0x00000000060772ca */ /* 0x000fc600000e0000 */
[----:B------:R-:W-:Y:S01]  /*02c0*/  IMAD.HI.U32 R9, R5, R9, UR4 ;  /* 0x0000000405097e27 */ /* 0x000fe2000f8e0009 */
[----:B------:R-:W-:-:S04]  /*02d0*/  SHF.R.S32.HI R5, RZ, 0x1f, R20 ;  /* 0x0000001fff057819 */ /* 0x000fc80000011414 */
[----:B------:R-:W-:-:S13]  /*02e0*/  R2UR UR4, R9 ;  /* 0x00000000090472ca */ /* 0x000fda00000e0000 */
[----:B------:R-:W-:Y:S02]  /*02f0*/  UIMAD.WIDE.U32 UR4, UR4, UR7, URZ ;  /* 0x00000007040472a5 */ /* 0x000fe4000f8e00ff */
[----:B------:R-:W-:-:S04]  /*0300*/  ULOP3.LUT UR4, UR6, UR8, URZ, 0x3c, !UPT ;  /* 0x0000000806047292 */ /* 0x000fc8000f8e3cff */
[----:B------:R-:W-:-:S04]  /*0310*/  IMAD R0, RZ, RZ, -UR5 ;  /* 0x80000005ff007e24 */ /* 0x000fc8000f8e02ff */
[C---:B------:R-:W-:Y:S01]  /*0320*/  IMAD R0, R7.reuse, R0, UR7 ;  /* 0x0000000707007e24 */ /* 0x040fe2000f8e0200 */
[----:B------:R-:W-:Y:S04]  /*0330*/  BAR.SYNC.DEFER_BLOCKING 0x0 ;  /* 0x0000000000007b1d */ /* 0x000fe80000010000 */
[----:B------:R-:W-:-:S13]  /*0340*/  ISETP.GT.U32.AND P0, PT, R7, R0, PT ;  /* 0x000000000700720c */ /* 0x000fda0003f04070 */
[----:B------:R-:W-:Y:S01]  /*0350*/  VOTEU.ANY UP0, P0 ;  /* 0x0000000000ff7886 */ /* 0x000fe20000000100 */
[----:B------:R-:W-:-:S04]  /*0360*/  PLOP3.LUT P0, PT, PT, PT, UP0, 0x80, 0x8 ;  /* 0x000000000008781c */ /* 0x000fc80003f0f008 */
[----:B------:R-:W-:Y:S02]  /*0370*/  @!UP0 UIADD3 UR5, UPT, UPT, UR5, 0x1, URZ ;  /* 0x0000000105058890 */ /* 0x000fe4000fffe0ff */
[----:B------:R-:W-:-:S07]  /*0380*/  UISETP.GE.AND UP0, UPT, UR4, URZ, UPT ;  /* 0x000000ff0400728c */ /* 0x000fce000bf06270 */
[----:B------:R-:W-:-:S05]  /*0390*/  @!P0 IMAD.IADD R0, R0, 0x1, -R7 ;  /* 0x0000000100008824 */ /* 0x000fca00078e0a07 */
[----:B------:R-:W-:Y:S02]  /*03a0*/  ISETP.GE.U32.AND P0, PT, R0, R7, PT ;  /* 0x000000070000720c */ /* 0x000fe40003f06070 */
[----:B------:R-:W0:Y:S01]  /*03b0*/  LDC.64 R6, c[0x0][0x390] ;  /* 0x0000e400ff067b82 */ /* 0x000e220000000a00 */
[----:B------:R-:W-:-:S04]  /*03c0*/  LEA.HI R0, R5, R20, RZ, 0x3 ;  /* 0x0000001405007211 */ /* 0x000fc800078f18ff */
[----:B------:R-:W-:-:S06]  /*03d0*/  SHF.R.S32.HI R0, RZ, 0x3, R0 ;  /* 0x00000003ff007819 */ /* 0x000fcc0000011400 */
[----:B------:R-:W-:-:S05]  /*03e0*/  VOTEU.ANY UP1, P0 ;  /* 0x0000000000ff7886 */ /* 0x000fca0000020100 */
[----:B------:R-:W-:Y:S02]  /*03f0*/  @UP1 UIADD3 UR5, UPT, UPT, UR5, 0x1, URZ ;  /* 0x0000000105051890 */ /* 0x000fe4000fffe0ff */
[----:B------:R-:W-:Y:S02]  /*0400*/  UISETP.NE.AND UP1, UPT, UR8, URZ, UPT ;  /* 0x000000ff0800728c */ /* 0x000fe4000bf25270 */
[----:B------:R-:W-:-:S09]  /*0410*/  @!UP0 UIADD3 UR5, UPT, UPT, -UR5, URZ, URZ ;  /* 0x000000ff05058290 */ /* 0x000fd2000fffe1ff */
[----:B------:R-:W-:-:S04]  /*0420*/  @!UP1 ULOP3.LUT UR5, URZ, UR8, URZ, 0x33, !UPT ;  /* 0x00000008ff059292 */ /* 0x000fc8000f8e33ff */
[----:B------:R-:W-:-:S04]  /*0430*/  UIMAD UR7, UR5, UR10, URZ ;  /* 0x0000000a050772a4 */ /* 0x000fc8000f8e02ff */
[----:B------:R-:W-:-:S04]  /*0440*/  USHF.R.S32.HI UR4, URZ, 0x1f, UR7 ;  /* 0x0000001fff047899 */ /* 0x000fc80008011407 */
[----:B------:R-:W-:-:S06]  /*0450*/  ULEA.HI UR4, UR4, UR7, URZ, 0x3 ;  /* 0x0000000704047291 */ /* 0x000fcc000f8f18ff */
[----:B------:R-:W-:-:S05]  /*0460*/  IMAD.U32 R5, RZ, RZ, UR4 ;  /* 0x00000004ff057e24 */ /* 0x000fca000f8e00ff */
[----:B------:R-:W-:-:S05]  /*0470*/  LEA.HI.SX32 R5, R5, R0, 0x1d ;  /* 0x0000000005057211 */ /* 0x000fca00078feaff */
[----:B0-----:R-:W-:-:S06]  /*0480*/  IMAD.WIDE R6, R5, 0x4, R6 ;  /* 0x0000000405067825 */ /* 0x001fcc00078e0206 */
[----:B------:R-:W4:Y:S01]  /*0490*/  LDG.E.CONSTANT R6, desc[UR12][R6.64] ;  /* 0x0000000c06067981 */ /* 0x000f22000c1e9900 */
[----:B------:R-:W-:Y:S01]  /*04a0*/  LOP3.LUT R3, R3, 0x10, RZ, 0xc0, !PT ;  /* 0x0000001003037812 */ /* 0x000fe200078ec0ff */
[----:B------:R-:W-:Y:S01]  /*04b0*/  VIADD R5, R20, UR7 ;  /* 0x0000000714057c36 */ /* 0x000fe20008000000 */
[----:B------:R-:W-:-:S03]  /*04c0*/  UIMAD UR4, UR9, UR10, URZ ;  /* 0x0000000a090472a4 */ /* 0x000fc6000f8e02ff */
[----:B--2---:R-:W-:Y:S01]  /*04d0*/  IMAD.WIDE R10, R5, 0x2, R10 ;  /* 0x00000002050a7825 */ /* 0x004fe200078e020a */
[----:B------:R-:W-:-:S04]  /*04e0*/  USHF.L.U32 UR4, UR4, 0x4, URZ ;  /* 0x0000000404047899 */ /* 0x000fc800080006ff */
[----:B------:R-:W5:Y:S04]  /*04f0*/  LDG.E.CONSTANT R17, desc[UR12][R10.64] ;  /* 0x0000000c0a117981 */ /* 0x000f68000c1e9900 */
[----:B------:R0:W5:Y:S01]  /*0500*/  LDG.E.CONSTANT R4, desc[UR12][R10.64+0x4] ;  /* 0x0000040c0a047981 */ /* 0x000162000c1e9900 */
[----:B------:R-:W-:Y:S01]  /*0510*/  R2UR UR14, R12 ;  /* 0x000000000c0e72ca */ /* 0x000fe200000e0000 */
[----:B------:R-:W-:Y:S01]  /*0520*/  IMAD.U32 R14, RZ, RZ, UR4 ;  /* 0x00000004ff0e7e24 */ /* 0x000fe2000f8e00ff */
[----:B------:R-:W-:Y:S02]  /*0530*/  IADD3 R12, P0, PT, R20, UR4, RZ ;  /* 0x00000004140c7c10 */ /* 0x000fe4000ff1e0ff */
[----:B----4-:R-:W-:-:S04]  /*0540*/  SHF.R.U32.HI R3, RZ, R3, R6 ;  /* 0x00000003ff037219 */ /* 0x010fc80000011606 */
[C---:B------:R-:W-:Y:S01]  /*0550*/  LEA.HI R8, R3.reuse, 0x1, RZ, 0x1c ;  /* 0x0000000103087811 */ /* 0x040fe200078fe0ff */
[C---:B------:R-:W-:Y:S01]  /*0560*/  VIADD R5, R3.reuse, 0x1 ;  /* 0x0000000103057836 */ /* 0x040fe20000000000 */
[C---:B------:R-:W-:Y:S02]  /*0570*/  LEA.HI R9, R3.reuse, 0x1, RZ, 0x18 ;  /* 0x0000000103097811 */ /* 0x040fe400078fc0ff */
[----:B0-----:R-:W-:Y:S02]  /*0580*/  LEA.HI R10, R3, 0x1, RZ, 0x14 ;  /* 0x00000001030a7811 */ /* 0x001fe400078fa0ff */
[----:B------:R-:W-:Y:S02]  /*0590*/  LOP3.LUT R6, R5, 0xf, RZ, 0xc0, !PT ;  /* 0x0000000f05067812 */ /* 0x000fe400078ec0ff */
[----:B------:R-:W-:Y:S02]  /*05a0*/  LOP3.LUT R8, R8, 0xf, RZ, 0xc0, !PT ;  /* 0x0000000f08087812 */ /* 0x000fe400078ec0ff */
[----:B------:R-:W-:Y:S01]  /*05b0*/  LOP3.LUT R9, R9, 0xf, RZ, 0xc0, !PT ;  /* 0x0000000f09097812 */ /* 0x000fe200078ec0ff */
[----:B------:R-:W0:Y:S01]  /*05c0*/  I2F.F16 R5, R6 ;  /* 0x0000000600057306 */ /* 0x000e220000200c00 */
[----:B------:R-:W-:-:S02]  /*05d0*/  LOP3.LUT R10, R10, 0xf, RZ, 0xc0, !PT ;  /* 0x0000000f0a0a7812 */ /* 0x000fc400078ec0ff */
[----:B------:R-:W-:-:S04]  /*05e0*/  SHF.R.S32.HI R3, RZ, 0x1f, R20 ;  /* 0x0000001fff037819 */ /* 0x000fc80000011414 */
[----:B------:R-:W-:Y:S01]  /*05f0*/  LEA.HI.X.SX32 R3, R14, R3, 0x1, P0 ;  /* 0x000000030e037211 */ /* 0x000fe200000f0eff */
[----:B------:R-:W1:Y:S01]  /*0600*/  I2F.F16 R7, R8 ;  /* 0x0000000800077306 */ /* 0x000e620000200c00 */
[----:B------:R-:W-:Y:S02]  /*0610*/  ISETP.LE.AND P0, PT, R2, UR6, PT ;  /* 0x0000000602007c0c */ /* 0x000fe4000bf03270 */
[----:B---3--:R-:W-:-:S04]  /*0620*/  LEA R14, P1, R12, UR18, 0x2 ;  /* 0x000000120c0e7c11 */ /* 0x008fc8000f8210ff */
[----:B------:R-:W-:Y:S01]  /*0630*/  LEA.HI.X R15, R12, UR19, R3, 0x2, P1 ;  /* 0x000000130c0f7c11 */ /* 0x000fe200088f1403 */
[----:B------:R-:W2:Y:S01]  /*0640*/  I2F.F16 R11, R9 ;  /* 0x00000009000b7306 */ /* 0x000ea20000200c00 */
[----:B0-----:R-:W-:Y:S02]  /*0650*/  HADD2 R3, -R5.H0_H0, UR14.H0_H0 ;  /* 0x2000000e05037e30 */ /* 0x001fe40008000900 */
[----:B-1----:R-:W-:-:S05]  /*0660*/  HADD2 R5, -R7.H0_H0, UR14.H0_H0 ;  /* 0x2000000e07057e30 */ /* 0x002fca0008000900 */
[----:B------:R-:W0:Y:S01]  /*0670*/  I2F.F16 R13, R10 ;  /* 0x0000000a000d7306 */ /* 0x000e220000200c00 */
[----:B--2---:R-:W-:Y:S02]  /*0680*/  HADD2 R7, -R11.H0_H0, UR14.H0_H0 ;  /* 0x2000000e0b077e30 */ /* 0x004fe40008000900 */
[----:B0-----:R-:W-:Y:S01]  /*0690*/  HADD2 R13, -R13.H0_H0, UR14.H0_H0 ;  /* 0x2000000e0d0d7e30 */ /* 0x001fe20008000900 */
[----:B------:R-:W-:Y:S06]  /*06a0*/  @P0 EXIT ;  /* 0x000000000000094d */ /* 0x000fec0003800000 */
[----:B------:R-:W-:Y:S01]  /*06b0*/  IMAD.U32 R11, RZ, RZ, UR6 ;  /* 0x00000006ff0b7e24 */ /* 0x000fe2000f8e00ff */
[----:B------:R-:W-:Y:S01]  /*06c0*/  UISETP.NE.U32.AND UP0, UPT, UR16, URZ, UPT ;  /* 0x000000ff1000728c */ /* 0x000fe2000bf05070 */
[----:B------:R-:W-:Y:S01]  /*06d0*/  LOP3.LUT R6, R6, 0xe400, RZ, 0xfc, !PT ;  /* 0x0000e40006067812 */ /* 0x000fe200078efcff */
[----:B------:R-:W-:Y:S01]  /*06e0*/  UIADD3 UR8, UPT, UPT, UR6, UR8, URZ ;  /* 0x0000000806087290 */ /* 0x000fe2000fffe0ff */
[----:B------:R-:W-:Y:S01]  /*06f0*/  LOP3.LUT R8, R8, 0xe400, RZ, 0xfc, !PT ;  /* 0x0000e40008087812 */ /* 0x000fe200078efcff */
[----:B------:R-:W-:Y:S01]  /*0700*/  UISETP.NE.AND.EX UP0, UPT, UR17, URZ, UPT, UP0 ;  /* 0x000000ff1100728c */ /* 0x000fe2000bf05300 */
[----:B------:R-:W-:Y:S01]  /*0710*/  VIADDMNMX R11, R11, 0x80, R2, PT ;  /* 0x000000800b0b7846 */ /* 0x000fe20003800102 */
[----:B------:R-:W-:Y:S01]  /*0720*/  UMOV UR7, UR5 ;  /* 0x0000000500077c82 */ /* 0x000fe20008000000 */
[----:B------:R-:W-:Y:S02]  /*0730*/  LOP3.LUT R9, R9, 0xe400, RZ, 0xfc, !PT ;  /* 0x0000e40009097812 */ /* 0x000fe400078efcff */
[----:B------:R-:W-:-:S02]  /*0740*/  R2UR UR11, R11 ;  /* 0x000000000b0b72ca */ /* 0x000fc400000e0000 */
[----:B------:R-:W-:Y:S02]  /*0750*/  LOP3.LUT R10, R10, 0xe400, RZ, 0xfc, !PT ;  /* 0x0000e4000a0a7812 */ /* 0x000fe400078efcff */
[C-C-:B-----5:R-:W-:Y:S02]  /*0760*/  PRMT R16, R17.reuse, 0x5410, R17.reuse ;  /* 0x0000541011107816 */ /* 0x160fe40000000011 */
[C-C-:B------:R-:W-:Y:S02]  /*0770*/  PRMT R18, R4.reuse, 0x5410, R4.reuse ;  /* 0x0000541004127816 */ /* 0x140fe40000000004 */
[----:B------:R-:W-:Y:S02]  /*0780*/  PRMT R19, R4, 0x7632, R4 ;  /* 0x0000763204137816 */ /* 0x000fe40000000004 */
[----:B------:R-:W-:Y:S02]  /*0790*/  PRMT R2, R6, 0x5410, R6 ;  /* 0x0000541006027816 */ /* 0x000fe40000000006 */
[----:B------:R-:W-:-:S02]  /*07a0*/  PRMT R17, R17, 0x7632, R17 ;  /* 0x0000763211117816 */ /* 0x000fc40000000011 */
[----:B------:R-:W-:Y:S02]  /*07b0*/  PRMT R4, R8, 0x5410, R8 ;  /* 0x0000541008047816 */ /* 0x000fe40000000008 */
[----:B------:R-:W-:Y:S02]  /*07c0*/  PRMT R6, R9, 0x5410, R9 ;  /* 0x0000541009067816 */ /* 0x000fe40000000009 */
[----:B------:R-:W-:Y:S01]  /*07d0*/  PRMT R12, R10, 0x5410, R10 ;  /* 0x000054100a0c7816 */ /* 0x000fe2000000000a */
[----:B------:R-:W-:Y:S06]  /*07e0*/  BRA.U !UP0, `(.L_x_24) ;  /* 0x0000000d081c7547 */ /* 0x000fec000b800000 */
[----:B------:R-:W-:-:S05]  /*07f0*/  UMOV UR4, URZ ;  /* 0x000000ff00047c82 */ /* 0x000fca0008000000 */
.L_x_27:
[----:B------:R-:W-:Y:S01]  /*0800*/  UISETP.NE.AND UP0, UPT, UR6, UR8, UPT ;  /* 0x000000080600728c */ /* 0x000fe2000bf05270 */
[----:B------:R-:W0:Y:S08]  /*0810*/  LDCU UR15, c[0x0][0x3a4] ;  /* 0x00007480ff0f77ac */ /* 0x000e300008000800 */
[----:B-1----:R-:W-:Y:S05]  /*0820*/  BRA.U UP0, `(.L_x_25) ;  /* 0x0000000100c87547 */ /* 0x002fea000b800000 */
[----:B------:R-:W1:Y:S01]  /*0830*/  LDC R6, c[0x0][0x3a4] ;  /* 0x0000e900ff067b82 */ /* 0x000e620000000800 */
[----:B------:R-:W2:Y:S01]  /*0840*/  S2R R8, SR_TID.X ;  /* 0x0000000000087919 */ /* 0x000ea20000002100 */
[----:B------:R-:W3:Y:S01]  /*0850*/  LDCU UR8, c[0x0][0x3a8] ;  /* 0x00007500ff0877ac */ /* 0x000ee20008000800 */
[----:B------:R-:W2:Y:S05]  /*0860*/  S2R R7, SR_CTAID.X ;  /* 0x0000000000077919 */ /* 0x000eaa0000002500 */
[----:B------:R-:W4:Y:S01]  /*0870*/  LDC.64 R2, c[0x0][0x390] ;  /* 0x0000e400ff027b82 */ /* 0x000f220000000a00 */
[----:B-1----:R-:W-:-:S05]  /*0880*/  IMAD R6, R6, UR7, R6 ;  /* 0x0000000706067c24 */ /* 0x002fca000f8e0206 */
[----:B------:R-:W-:-:S04]  /*0890*/  SHF.R.S32.HI R5, RZ, 0x1f, R6 ;  /* 0x0000001fff057819 */ /* 0x000fc80000011406 */
[----:B------:R-:W-:-:S04]  /*08a0*/  LEA.HI R5, R5, R6, RZ, 0x3 ;  /* 0x0000000605057211 */ /* 0x000fc800078f18ff */
[----:B------:R-:W-:-:S05]  /*08b0*/  LEA.HI.SX32 R5, R5, R0, 0x1d ;  /* 0x0000000005057211 */ /* 0x000fca00078feaff */
[----:B----4-:R-:W-:Y:S02]  /*08c0*/  IMAD.WIDE R2, R5, 0x4, R2 ;  /* 0x0000000405027825 */ /* 0x010fe400078e0202 */
[----:B------:R-:W1:Y:S04]  /*08d0*/  LDC.64 R4, c[0x0][0x398] ;  /* 0x0000e600ff047b82 */ /* 0x000e680000000a00 */
[----:B------:R-:W4:Y:S01]  /*08e0*/  LDG.E.CONSTANT R2, desc[UR12][R2.64] ;  /* 0x0000000c02027981 */ /* 0x000f22000c1e9900 */
[----:B--2---:R-:W-:-:S04]  /*08f0*/  IMAD R7, R7, 0x80, R8 ;  /* 0x0000008007077824 */ /* 0x004fc800078e0208 */
[----:B------:R-:W-:-:S04]  /*0900*/  IMAD.U32 R7, R7, 0x4, R6 ;  /* 0x0000000407077824 */ /* 0x000fc800078e0006 */
[----:B-1----:R-:W-:-:S05]  /*0910*/  IMAD.WIDE R4, R7, 0x2, R4 ;  /* 0x0000000207047825 */ /* 0x002fca00078e0204 */
[----:B------:R-:W2:Y:S04]  /*0920*/  LDG.E.CONSTANT R17, desc[UR12][R4.64] ;  /* 0x0000000c04117981 */ /* 0x000ea8000c1e9900 */
[----:B------:R1:W5:Y:S01]  /*0930*/  LDG.E.CONSTANT R19, desc[UR12][R4.64+0x4] ;  /* 0x0000040c04137981 */ /* 0x000362000c1e9900 */
[----:B------:R-:W-:Y:S01]  /*0940*/  IMAD.SHL.U32 R8, R8, 0x10, RZ ;  /* 0x0000001008087824 */ /* 0x000fe200078e00ff */
[----:B------:R-:W-:Y:S02]  /*0950*/  UIADD3 UR7, UPT, UPT, UR7, 0x1, URZ ;  /* 0x0000000107077890 */ /* 0x000fe4000fffe0ff */
[----:B---3--:R-:W-:Y:S02]  /*0960*/  UIADD3 UR8, UPT, UPT, UR6, UR8, URZ ;  /* 0x0000000806087290 */ /* 0x008fe4000fffe0ff */
[----:B------:R-:W-:-:S04]  /*0970*/  LOP3.LUT R7, R8, 0x10, RZ, 0xc0, !PT ;  /* 0x0000001008077812 */ /* 0x000fc800078ec0ff */
[----:B----4-:R-:W-:-:S04]  /*0980*/  SHF.R.U32.HI R6, RZ, R7, R2 ;  /* 0x00000007ff067219 */ /* 0x010fc80000011602 */
[C---:B------:R-:W-:Y:S01]  /*0990*/  LEA.HI R2, R6.reuse, 0x1, RZ, 0x1c ;  /* 0x0000000106027811 */ /* 0x040fe200078fe0ff */
[----:B------:R-:W-:-:S03]  /*09a0*/  VIADD R7, R6, 0x1 ;  /* 0x0000000106077836 */ /* 0x000fc60000000000 */
[----:B------:R-:W-:Y:S02]  /*09b0*/  LOP3.LUT R8, R2, 0xf, RZ, 0xc0, !PT ;  /* 0x0000000f02087812 */ /* 0x000fe400078ec0ff */
[C---:B------:R-:W-:Y:S02]  /*09c0*/  LEA.HI R2, R6.reuse, 0x1, RZ, 0x18 ;  /* 0x0000000106027811 */ /* 0x040fe400078fc0ff */
[----:B------:R-:W-:Y:S01]  /*09d0*/  LEA.HI R6, R6, 0x1, RZ, 0x14 ;  /* 0x0000000106067811 */ /* 0x000fe200078fa0ff */
[----:B-1----:R-:W1:Y:S01]  /*09e0*/  I2F.F16 R5, R8 ;  /* 0x0000000800057306 */ /* 0x002e620000200c00 */
[----:B------:R-:W-:Y:S02]  /*09f0*/  LOP3.LUT R7, R7, 0xf, RZ, 0xc0, !PT ;  /* 0x0000000f07077812 */ /* 0x000fe400078ec0ff */
[----:B------:R-:W-:Y:S02]  /*0a00*/  LOP3.LUT R9, R2, 0xf, RZ, 0xc0, !PT ;  /* 0x0000000f02097812 */ /* 0x000fe400078ec0ff */
[----:B------:R-:W-:-:S02]  /*0a10*/  LOP3.LUT R11, R6, 0xf, RZ, 0xc0, !PT ;  /* 0x0000000f060b7812 */ /* 0x000fc400078ec0ff */
[----:B------:R-:W-:Y:S01]  /*0a20*/  LOP3.LUT R2, R7, 0xe400, RZ, 0xfc, !PT ;  /* 0x0000e40007027812 */ /* 0x000fe200078efcff */
[----:B------:R-:W3:Y:S01]  /*0a30*/  I2F.F16 R3, R7 ;  /* 0x0000000700037306 */ /* 0x000ee20000200c00 */
[----:B------:R-:W-:Y:S02]  /*0a40*/  LOP3.LUT R4, R8, 0xe400, RZ, 0xfc, !PT ;  /* 0x0000e40008047812 */ /* 0x000fe400078efcff */
[----:B------:R-:W-:Y:S02]  /*0a50*/  LOP3.LUT R6, R9, 0xe400, RZ, 0xfc, !PT ;  /* 0x0000e40009067812 */ /* 0x000fe400078efcff */
[----:B------:R-:W-:Y:S02]  /*0a60*/  LOP3.LUT R12, R11, 0xe400, RZ, 0xfc, !PT ;  /* 0x0000e4000b0c7812 */ /* 0x000fe400078efcff */
[----:B--2---:R-:W-:Y:S01]  /*0a70*/  PRMT R16, R17, 0x5410, R17 ;  /* 0x0000541011107816 */ /* 0x004fe20000000011 */
[----:B------:R-:W2:Y:S01]  /*0a80*/  I2F.F16 R10, R9 ;  /* 0x00000009000a7306 */ /* 0x000ea20000200c00 */
[----:B-----5:R-:W-:Y:S01]  /*0a90*/  PRMT R18, R19, 0x5410, R19 ;  /* 0x0000541013127816 */ /* 0x020fe20000000013 */
[----:B-1----:R-:W-:Y:S01]  /*0aa0*/  HADD2 R5, -R5.H0_H0, UR14.H0_H0 ;  /* 0x2000000e05057e30 */ /* 0x002fe20008000900 */
[----:B------:R-:W-:-:S02]  /*0ab0*/  PRMT R17, R17, 0x7632, R17 ;  /* 0x0000763211117816 */ /* 0x000fc40000000011 */
[----:B------:R-:W-:Y:S01]  /*0ac0*/  PRMT R19, R19, 0x7632, R19 ;  /* 0x0000763213137816 */ /* 0x000fe20000000013 */
[----:B---3--:R-:W-:Y:S02]  /*0ad0*/  HADD2 R3, -R3.H0_H0, UR14.H0_H0 ;  /* 0x2000000e03037e30 */ /* 0x008fe40008000900 */
[----:B------:R-:W1:Y:S01]  /*0ae0*/  I2F.F16 R13, R11 ;  /* 0x0000000b000d7306 */ /* 0x000e620000200c00 */
[----:B------:R-:W-:Y:S02]  /*0af0*/  PRMT R2, R2, 0x5410, R2 ;  /* 0x0000541002027816 */ /* 0x000fe40000000002 */
[----:B------:R-:W-:Y:S02]  /*0b00*/  PRMT R4, R4, 0x5410, R4 ;  /* 0x0000541004047816 */ /* 0x000fe40000000004 */
[----:B------:R-:W-:Y:S01]  /*0b10*/  PRMT R6, R6, 0x5410, R6 ;  /* 0x0000541006067816 */ /* 0x000fe20000000006 */
[----:B--2---:R-:W-:Y:S01]  /*0b20*/  HADD2 R7, -R10.H0_H0, UR14.H0_H0 ;  /* 0x2000000e0a077e30 */ /* 0x004fe20008000900 */
[----:B------:R-:W-:Y:S01]  /*0b30*/  PRMT R12, R12, 0x5410, R12 ;  /* 0x000054100c0c7816 */ /* 0x000fe2000000000c */
[----:B-1----:R-:W-:-:S07]  /*0b40*/  HADD2 R13, -R13.H0_H0, UR14.H0_H0 ;  /* 0x2000000e0d0d7e30 */ /* 0x002fce0008000900 */
.L_x_25:
[----:B------:R-:W-:-:S05]  /*0b50*/  UMOV UR5, URZ ;  /* 0x000000ff00057c82 */ /* 0x000fca0008000000 */
.L_x_26:
[----:B-1----:R-:W2:Y:S01]  /*0b60*/  LDG.E.128.CONSTANT R8, desc[UR12][R14.64] ;  /* 0x0000000c0e087981 */ /* 0x002ea2000c1e9d00 */
[----:B------:R-:W1:Y:S01]  /*0b70*/  S2UR UR10, SR_CgaCtaId ;  /* 0x00000000000a79c3 */ /* 0x000e620000008800 */
[----:B------:R-:W-:Y:S01]  /*0b80*/  UMOV UR9, 0x400 ;  /* 0x0000040000097882 */ /* 0x000fe20000000000 */
[----:B------:R-:W-:Y:S01]  /*0b90*/  UIADD3 UR5, UPT, UPT, UR5, 0x1, URZ ;  /* 0x0000000105057890 */ /* 0x000fe2000fffe0ff */
[----:B------:R-:W3:Y:S03]  /*0ba0*/  S2R R22, SR_CTAID.X ;  /* 0x0000000000167919 */ /* 0x000ee60000002500 */
[----:B------:R-:W-:Y:S01]  /*0bb0*/  UISETP.NE.AND UP0, UPT, UR5, 0x4, UPT ;  /* 0x000000040500788c */ /* 0x000fe2000bf05270 */
[----:B------:R-:W3:Y:S01]  /*0bc0*/  S2R R23, SR_TID.X ;  /* 0x0000000000177919 */ /* 0x000ee20000002100 */
[----:B------:R-:W4:Y:S01]  /*0bd0*/  LDC.64 R20, c[0x0][0x3b0] ;  /* 0x0000ec00ff147b82 */ /* 0x000f220000000a00 */
[----:B-1----:R-:W-:-:S04]  /*0be0*/  ULEA UR9, UR10, UR9, 0x18 ;  /* 0x000000090a097291 */ /* 0x002fc8000f8ec0ff */
[----:B------:R-:W-:Y:S02]  /*0bf0*/  ULEA UR9, UR4, UR9, 0x1 ;  /* 0x0000000904097291 */ /* 0x000fe4000f8e08ff */
[----:B------:R-:W-:-:S07]  /*0c00*/  UIADD3 UR4, UPT, UPT, UR4, 0x8, URZ ;  /* 0x0000000804047890 */ /* 0x000fce000fffe0ff */
[----:B------:R-:W0:Y:S01]  /*0c10*/  LDS.U16 R27, [UR9] ;  /* 0x00000009ff1b7984 */ /* 0x000e220008000400 */
[----:B---3--:R-:W-:-:S04]  /*0c20*/  IMAD R22, R22, 0x80, R23 ;  /* 0x0000008016167824 */ /* 0x008fc800078e0217 */
[----:B------:R-:W-:-:S04]  /*0c30*/  IMAD.SHL.U32 R22, R22, 0x4, RZ ;  /* 0x0000000416167824 */ /* 0x000fc800078e00ff */
[----:B0-----:R-:W-:Y:S01]  /*0c40*/  IMAD R27, R27, UR15, R22 ;  /* 0x0000000f1b1b7c24 */ /* 0x001fe2000f8e0216 */
[----:B--2---:R-:W-:Y:S02]  /*0c50*/  LOP3.LUT R29, R8, 0xf000f, RZ, 0xc0, !PT ;  /* 0x000f000f081d7812 */ /* 0x004fe400078ec0ff */
[----:B------:R-:W-:Y:S02]  /*0c60*/  LOP3.LUT R28, R9, 0xf000f, RZ, 0xc0, !PT ;  /* 0x000f000f091c7812 */ /* 0x000fe400078ec0ff */
[----:B------:R-:W-:Y:S02]  /*0c70*/  LOP3.LUT R29, R29, 0x64006400, RZ, 0xfc, !PT ;  /* 0x640064001d1d7812 */ /* 0x000fe400078efcff */
[----:B------:R-:W-:Y:S02]  /*0c80*/  LOP3.LUT R28, R28, 0x64006400, RZ, 0xfc, !PT ;  /* 0x640064001c1c7812 */ /* 0x000fe400078efcff */
[----:B------:R-:W-:Y:S02]  /*0c90*/  LOP3.LUT R23, R10, 0xf000f, RZ, 0xc0, !PT ;  /* 0x000f000f0a177812 */ /* 0x000fe400078ec0ff */
[----:B------:R-:W-:Y:S01]  /*0ca0*/  LOP3.LUT R25, R11, 0xf000f, RZ, 0xc0, !PT ;  /* 0x000f000f0b197812 */ /* 0x000fe200078ec0ff */
[----:B------:R-:W-:Y:S01]  /*0cb0*/  HADD2 R28, R28, R4 ;  /* 0x000000041c1c7230 */ /* 0x000fe20000000000 */
[----:B------:R-:W-:Y:S01]  /*0cc0*/  LOP3.LUT R23, R23, 0x64006400, RZ, 0xfc, !PT ;  /* 0x6400640017177812 */ /* 0x000fe200078efcff */
[----:B------:R-:W-:Y:S01]  /*0cd0*/  HFMA2 R26, R29, 1, 1, R2 ;  /* 0x3c003c001d1a7831 */ /* 0x000fe20000000002 */
[----:B------:R-:W-:Y:S01]  /*0ce0*/  LOP3.LUT R25, R25, 0x64006400, RZ, 0xfc, !PT ;  /* 0x6400640019197812 */ /* 0x000fe200078efcff */
[----:B------:R-:W-:-:S04]  /*0cf0*/  HFMA2 R28, R17, R28, -RZ ;  /* 0x0000001c111c7231 */ /* 0x000fc800001000ff */
[----:B------:R-:W-:Y:S02]  /*0d00*/  HADD2 R24, R25, R12 ;  /* 0x0000000c19187230 */ /* 0x000fe40000000000 */
[----:B------:R-:W-:Y:S02]  /*0d10*/  HFMA2 R23, R23, 1, 1, R6 ;  /* 0x3c003c0017177831 */ /* 0x000fe40000000006 */
[----:B------:R-:W-:Y:S02]  /*0d20*/  HMUL2 R25, R16, R26 ;  /* 0x0000001a10197232 */ /* 0x000fe40000000000 */
[----:B----4-:R-:W-:-:S04]  /*0d30*/  IMAD.WIDE R26, R27, 0x2, R20 ;  /* 0x000000021b1a7825 */ /* 0x010fc800078e0214 */
[----:B------:R-:W-:Y:S01]  /*0d40*/  HFMA2 R24, R19, R24, -RZ ;  /* 0x0000001813187231 */ /* 0x000fe200001000ff */
[----:B------:R-:W-:Y:S01]  /*0d50*/  PRMT R29, R25, 0x5410, R28 ;  /* 0x00005410191d7816 */ /* 0x000fe2000000001c */
[----:B------:R-:W-:-:S04]  /*0d60*/  HMUL2 R23, R18, R23 ;  /* 0x0000001712177232 */ /* 0x000fc80000000000 */
[----:B------:R0:W-:Y:S02]  /*0d70*/  STG.E desc[UR12][R26.64], R29 ;  /* 0x0000001d1a007986 */ /* 0x0001e4000c10190c */
[----:B0-----:R-:W-:-:S05]  /*0d80*/  PRMT R29, R23, 0x5410, R24 ;  /* 0x00005410171d7816 */ /* 0x001fca0000000018 */
[----:B------:R0:W-:Y:S04]  /*0d90*/  STG.E desc[UR12][R26.64+0x4], R29 ;  /* 0x0000041d1a007986 */ /* 0x0001e8000c10190c */
[----:B------:R-:W1:Y:S01]  /*0da0*/  LDS.U16 R27, [UR9+0x2] ;  /* 0x00000209ff1b7984 */ /* 0x000e620008000400 */
[----:B0-----:R-:W-:-:S03]  /*0db0*/  PRMT R29, R25, 0x7632, R28 ;  /* 0x00007632191d7816 */ /* 0x001fc6000000001c */
[----:B------:R-:W0:Y:S01]  /*0dc0*/  LDS.U16 R25, [UR9+0x4] ;  /* 0x00000409ff197984 */ /* 0x000e220008000400 */
[----:B------:R-:W-:-:S04]  /*0dd0*/  LOP3.LUT R28, R9, 0xf000f0, RZ, 0xc0, !PT ;  /* 0x00f000f0091c7812 */ /* 0x000fc800078ec0ff */
[----:B------:R-:W-:Y:S01]  /*0de0*/  LOP3.LUT R28, R28, 0x64006400, RZ, 0xfc, !PT ;  /* 0x640064001c1c7812 */ /* 0x000fe200078efcff */
[----:B-1----:R-:W-:-:S04]  /*0df0*/  IMAD R27, R27, UR15, R22 ;  /* 0x0000000f1b1b7c24 */ /* 0x002fc8000f8e0216 */
[----:B------:R-:W-:-:S05]  /*0e00*/  IMAD.WIDE R26, R27, 0x2, R20 ;  /* 0x000000021b1a7825 */ /* 0x000fca00078e0214 */
[----:B------:R1:W-:Y:S01]  /*0e10*/  STG.E desc[UR12][R26.64], R29 ;  /* 0x0000001d1a007986 */ /* 0x0003e2000c10190c */
[----:B0-----:R-:W-:Y:S01]  /*0e20*/  IMAD R25, R25, UR15, R22 ;  /* 0x0000000f19197c24 */ /* 0x001fe2000f8e0216 */
[----:B-1----:R-:W-:Y:S02]  /*0e30*/  PRMT R29, R23, 0x7632, R24 ;  /* 0x00007632171d7816 */ /* 0x002fe40000000018 */
[----:B------:R-:W-:-:S03]  /*0e40*/  LOP3.LUT R23, R8, 0xf000f0, RZ, 0xc0, !PT ;  /* 0x00f000f008177812 */ /* 0x000fc600078ec0ff */
[----:B------:R0:W-:Y:S01]  /*0e50*/  STG.E desc[UR12][R26.64+0x4], R29 ;  /* 0x0000041d1a007986 */ /* 0x0001e2000c10190c */
[----:B------:R-:W-:-:S05]  /*0e60*/  LOP3.LUT R24, R23, 0x64006400, RZ, 0xfc, !PT ;  /* 0x6400640017187812 */ /* 0x000fca00078efcff */
[----:B------:R-:W-:Y:S02]  /*0e70*/  HFMA2 R23, R24, 0.0625, 0.0625, R3 ;  /* 0x2c002c0018177831 */ /* 0x000fe40000000003 */
[----:B------:R-:W-:Y:S02]  /*0e80*/  HFMA2 R24, R28, 0.0625, 0.0625, R5 ;  /* 0x2c002c001c187831 */ /* 0x000fe40000000005 */
[----:B0-----:R-:W-:Y:S01]  /*0e90*/  IMAD.WIDE R28, R25, 0x2, R20 ;  /* 0x00000002191c7825 */ /* 0x001fe200078e0214 */
[----:B------:R-:W-:-:S03]  /*0ea0*/  LOP3.LUT R25, R10, 0xf000f0, RZ, 0xc0, !PT ;  /* 0x00f000f00a197812 */ /* 0x000fc600078ec0ff */
[----:B------:R-:W-:Y:S01]  /*0eb0*/  HFMA2 R24, R17, R24, -RZ ;  /* 0x0000001811187231 */ /* 0x000fe200001000ff */
[----:B------:R-:W-:Y:S01]  /*0ec0*/  SHF.R.U32.HI R10, RZ, 0x8, R10 ;  /* 0x00000008ff0a7819 */ /* 0x000fe2000001160a */
[----:B------:R-:W-:Y:S01]  /*0ed0*/  HMUL2 R23, R16, R23 ;  /* 0x0000001710177232 */ /* 0x000fe20000000000 */
[----:B------:R-:W-:-:S04]  /*0ee0*/  LOP3.LUT R26, R25, 0x64006400, RZ, 0xfc, !PT ;  /* 0x64006400191a7812 */ /* 0x000fc800078efcff */
[C-C-:B------:R-:W-:Y:S01]  /*0ef0*/  PRMT R27, R23.reuse, 0x5410, R24.reuse ;  /* 0x00005410171b7816 */ /* 0x140fe20000000018 */
[----:B------:R-:W-:Y:S01]  /*0f00*/  HFMA2 R25, R26, 0.0625, 0.0625, R7 ;  /* 0x2c002c001a197831 */ /* 0x000fe20000000007 */
[----:B------:R-:W-:Y:S02]  /*0f10*/  PRMT R24, R23, 0x7632, R24 ;  /* 0x0000763217187816 */ /* 0x000fe40000000018 */
[----:B------:R-:W-:Y:S01]  /*0f20*/  SHF.R.U32.HI R23, RZ, 0x8, R8 ;  /* 0x00000008ff177819 */ /* 0x000fe20000011608 */
[----:B------:R0:W-:Y:S03]  /*0f30*/  STG.E desc[UR12][R28.64], R27 ;  /* 0x0000001b1c007986 */ /* 0x0001e6000c10190c */
[C---:B------:R-:W-:Y:S02]  /*0f40*/  LOP3.LUT R8, R23.reuse, 0xf000f, RZ, 0xc0, !PT ;  /* 0x000f000f17087812 */ /* 0x040fe400078ec0ff */
[----:B------:R-:W-:Y:S01]  /*0f50*/  LOP3.LUT R23, R23, 0xf000f0, RZ, 0xc0, !PT ;  /* 0x00f000f017177812 */ /* 0x000fe200078ec0ff */
[----:B------:R-:W-:Y:S01]  /*0f60*/  HMUL2 R25, R18, R25 ;  /* 0x0000001912197232 */ /* 0x000fe20000000000 */
[----:B0-----:R-:W-:-:S02]  /*0f70*/  LOP3.LUT R27, R11, 0xf000f0, RZ, 0xc0, !PT ;  /* 0x00f000f00b1b7812 */ /* 0x001fc400078ec0ff */
[----:B------:R-:W-:Y:S02]  /*0f80*/  SHF.R.U32.HI R11, RZ, 0x8, R11 ;  /* 0x00000008ff0b7819 */ /* 0x000fe4000001160b */
[----:B------:R-:W-:-:S05]  /*0f90*/  LOP3.LUT R27, R27, 0x64006400, RZ, 0xfc, !PT ;  /* 0x640064001b1b7812 */ /* 0x000fca00078efcff */
[----:B------:R-:W-:-:S04]  /*0fa0*/  HFMA2 R26, R27, 0.0625, 0.0625, R13 ;  /* 0x2c002c001b1a7831 */ /* 0x000fc8000000000d */
[----:B------:R-:W-:-:S05]  /*0fb0*/  HFMA2 R26, R19, R26, -RZ ;  /* 0x0000001a131a7231 */ /* 0x000fca00001000ff */
[C-C-:B------:R-:W-:Y:S02]  /*0fc0*/  PRMT R27, R25.reuse, 0x5410, R26.reuse ;  /* 0x00005410191b7816 */ /* 0x140fe4000000001a */
[----:B------:R-:W-:-:S03]  /*0fd0*/  PRMT R26, R25, 0x7632, R26 ;  /* 0x00007632191a7816 */ /* 0x000fc6000000001a */
[----:B------:R-:W-:Y:S04]  /*0fe0*/  STG.E desc[UR12][R28.64+0x4], R27 ;  /* 0x0000041b1c007986 */ /* 0x000fe8000c10190c */
[----:B------:R-:W0:Y:S02]  /*0ff0*/  LDS.U16 R27, [UR9+0x6] ;  /* 0x00000609ff1b7984 */ /* 0x000e240008000400 */
[----:B0-----:R-:W-:-:S04]  /*1000*/  IMAD R27, R27, UR15, R22 ;  /* 0x0000000f1b1b7c24 */ /* 0x001fc8000f8e0216 */
[----:B------:R-:W-:Y:S02]  /*1010*/  IMAD.WIDE R28, R27, 0x2, R20 ;  /* 0x000000021b1c7825 */ /* 0x000fe400078e0214 */
[----:B------:R-:W0:Y:S04]  /*1020*/  LDS.U16 R27, [UR9+0x8] ;  /* 0x00000809ff1b7984 */ /* 0x000e280008000400 */
[----:B------:R1:W-:Y:S04]  /*1030*/  STG.E desc[UR12][R28.64+0x4], R26 ;  /* 0x0000041a1c007986 */ /* 0x0003e8000c10190c */
[----:B------:R2:W-:Y:S01]  /*1040*/  STG.E desc[UR12][R28.64], R24 ;  /* 0x000000181c007986 */ /* 0x0005e2000c10190c */
[----:B-1----:R-:W-:-:S02]  /*1050*/  SHF.R.U32.HI R26, RZ, 0x8, R9 ;  /* 0x00000008ff1a7819 */ /* 0x002fc40000011609 */
[----:B------:R-:W-:Y:S02]  /*1060*/  LOP3.LUT R9, R8, 0x64006400, RZ, 0xfc, !PT ;  /* 0x6400640008097812 */ /* 0x000fe400078efcff */
[----:B--2---:R-:W-:Y:S02]  /*1070*/  LOP3.LUT R24, R26, 0xf000f, RZ, 0xc0, !PT ;  /* 0x000f000f1a187812 */ /* 0x004fe400078ec0ff */
[C---:B------:R-:W-:Y:S01]  /*1080*/  LOP3.LUT R28, R11.reuse, 0xf000f, RZ, 0xc0, !PT ;  /* 0x000f000f0b1c7812 */ /* 0x040fe200078ec0ff */
[----:B------:R-:W-:Y:S01]  /*1090*/  HADD2 R8, R9, R2 ;  /* 0x0000000209087230 */ /* 0x000fe20000000000 */
[----:B------:R-:W-:Y:S02]  /*10a0*/  LOP3.LUT R25, R24, 0x64006400, RZ, 0xfc, !PT ;  /* 0x6400640018197812 */ /* 0x000fe400078efcff */
[----:B------:R-:W-:Y:S02]  /*10b0*/  LOP3.LUT R26, R26, 0xf000f0, RZ, 0xc0, !PT ;  /* 0x00f000f01a1a7812 */ /* 0x000fe400078ec0ff */
[----:B------:R-:W-:Y:S01]  /*10c0*/  LOP3.LUT R11, R11, 0xf000f0, RZ, 0xc0, !PT ;  /* 0x00f000f00b0b7812 */ /* 0x000fe200078ec0ff */
[----:B------:R-:W-:-:S02]  /*10d0*/  HFMA2 R24, R25, 1, 1, R4 ;  /* 0x3c003c0019187831 */ /* 0x000fc40000000004 */
[----:B------:R-:W-:Y:S01]  /*10e0*/  HMUL2 R25, R16, R8 ;  /* 0x0000000810197232 */ /* 0x000fe20000000000 */
[----:B------:R-:W-:Y:S01]  /*10f0*/  LOP3.LUT R26, R26, 0x64006400, RZ, 0xfc, !PT ;  /* 0x640064001a1a7812 */ /* 0x000fe200078efcff */
[----:B------:R-:W-:Y:S02]  /*1100*/  HFMA2 R24, R17, R24, -RZ ;  /* 0x0000001811187231 */ /* 0x000fe400001000ff */
[----:B0-----:R-:W-:Y:S01]  /*1110*/  IMAD R9, R27, UR15, R22 ;  /* 0x0000000f1b097c24 */ /* 0x001fe2000f8e0216 */
[----:B------:R-:W-:-:S03]  /*1120*/  LOP3.LUT R27, R10, 0xf000f, RZ, 0xc0, !PT ;  /* 0x000f000f0a1b7812 */ /* 0x000fc600078ec0ff */
[----:B------:R-:W-:Y:S01]  /*1130*/  IMAD.WIDE R8, R9, 0x2, R20 ;  /* 0x0000000209087825 */ /* 0x000fe200078e0214 */
[----:B------:R-:W-:Y:S02]  /*1140*/  LOP3.LUT R27, R27, 0x64006400, RZ, 0xfc, !PT ;  /* 0x640064001b1b7812 */ /* 0x000fe400078efcff */
[----:B------:R-:W-:-:S03]  /*1150*/  PRMT R29, R25, 0x5410, R24 ;  /* 0x00005410191d7816 */ /* 0x000fc60000000018 */
[----:B------:R-:W-:Y:S02]  /*1160*/  HADD2 R27, R27, R6 ;  /* 0x000000061b1b7230 */ /* 0x000fe40000000000 */
[----:B------:R0:W-:Y:S02]  /*1170*/  STG.E desc[UR12][R8.64], R29 ;  /* 0x0000001d08007986 */ /* 0x0001e4000c10190c */
[----:B------:R-:W-:Y:S01]  /*1180*/  HMUL2 R27, R18, R27 ;  /* 0x0000001b121b7232 */ /* 0x000fe20000000000 */
[----:B0-----:R-:W-:-:S05]  /*1190*/  LOP3.LUT R29, R28, 0x64006400, RZ, 0xfc, !PT ;  /* 0x640064001c1d7812 */ /* 0x001fca00078efcff */
[----:B------:R-:W-:-:S04]  /*11a0*/  HFMA2 R28, R29, 1, 1, R12 ;  /* 0x3c003c001d1c7831 */ /* 0x000fc8000000000c */
[----:B------:R-:W-:-:S05]  /*11b0*/  HFMA2 R28, R19, R28, -RZ ;  /* 0x0000001c131c7231 */ /* 0x000fca00001000ff */
[----:B------:R-:W-:-:S05]  /*11c0*/  PRMT R29, R27, 0x5410, R28 ;  /* 0x000054101b1d7816 */ /* 0x000fca000000001c */
[----:B------:R0:W-:Y:S04]  /*11d0*/  STG.E desc[UR12][R8.64+0x4], R29 ;  /* 0x0000041d08007986 */ /* 0x0001e8000c10190c */
[----:B------:R-:W1:Y:S01]  /*11e0*/  LDS.U16 R9, [UR9+0xa] ;  /* 0x00000a09ff097984 */ /* 0x000e620008000400 */
[----:B0-----:R-:W-:-:S03]  /*11f0*/  PRMT R29, R25, 0x7632, R24 ;  /* 0x00007632191d7816 */ /* 0x001fc60000000018 */
[----:B------:R-:W0:Y:S01]  /*1200*/  LDS.U16 R25, [UR9+0xe] ;  /* 0x00000e09ff197984 */ /* 0x000e220008000400 */
[----:B------:R-:W-:Y:S02]  /*1210*/  LOP3.LUT R24, R10, 0xf000f0, RZ, 0xc0, !PT ;  /* 0x00f000f00a187812 */ /* 0x000fe400078ec0ff */
[----:B------:R-:W-:Y:S02]  /*1220*/  LOP3.LUT R10, R23, 0x64006400, RZ, 0xfc, !PT ;  /* 0x64006400170a7812 */ /* 0x000fe400078efcff */
[----:B------:R-:W-:Y:S01]  /*1230*/  LOP3.LUT R24, R24, 0x64006400, RZ, 0xfc, !PT ;  /* 0x6400640018187812 */ /* 0x000fe200078efcff */
[----:B-1----:R-:W-:-:S04]  /*1240*/  IMAD R9, R9, UR15, R22 ;  /* 0x0000000f09097c24 */ /* 0x002fc8000f8e0216 */
[----:B------:R-:W-:-:S05]  /*1250*/  IMAD.WIDE R8, R9, 0x2, R20 ;  /* 0x0000000209087825 */ /* 0x000fca00078e0214 */
[----:B------:R1:W-:Y:S01]  /*1260*/  STG.E desc[UR12][R8.64], R29 ;  /* 0x0000001d08007986 */ /* 0x0003e2000c10190c */
[----:B0-----:R-:W-:Y:S01]  /*1270*/  IMAD R25, R25, UR15, R22 ;  /* 0x0000000f19197c24 */ /* 0x001fe2000f8e0216 */
[----:B-1----:R-:W-:Y:S02]  /*1280*/  PRMT R29, R27, 0x7632, R28 ;  /* 0x000076321b1d7816 */ /* 0x002fe4000000001c */
[----:B------:R-:W0:Y:S01]  /*1290*/  LDS.U16 R27, [UR9+0xc] ;  /* 0x00000c09ff1b7984 */ /* 0x000e220008000400 */
[----:B------:R-:W-:Y:S01]  /*12a0*/  LOP3.LUT R28, R11, 0x64006400, RZ, 0xfc, !PT ;  /* 0x640064000b1c7812 */ /* 0x000fe200078efcff */
[----:B------:R-:W-:Y:S02]  /*12b0*/  HFMA2 R11, R26, 0.0625, 0.0625, R5 ;  /* 0x2c002c001a0b7831 */ /* 0x000fe40000000005 */
[----:B------:R1:W-:Y:S02]  /*12c0*/  STG.E desc[UR12][R8.64+0x4], R29 ;  /* 0x0000041d08007986 */ /* 0x0003e4000c10190c */
[----:B------:R-:W-:-:S02]  /*12d0*/  HFMA2 R23, R28, 0.0625, 0.0625, R13 ;  /* 0x2c002c001c177831 */ /* 0x000fc4000000000d */
[----:B------:R-:W-:Y:S02]  /*12e0*/  HFMA2 R11, R17, R11, -RZ ;  /* 0x0000000b110b7231 */ /* 0x000fe400001000ff */
[----:B------:R-:W-:Y:S02]  /*12f0*/  HFMA2 R23, R19, R23, -RZ ;  /* 0x0000001713177231 */ /* 0x000fe400001000ff */
[----:B-1----:R-:W-:Y:S02]  /*1300*/  HFMA2 R8, R10, 0.0625, 0.0625, R3 ;  /* 0x2c002c000a087831 */ /* 0x002fe40000000003 */
[----:B------:R-:W-:-:S04]  /*1310*/  IMAD.U32 R29, RZ, RZ, UR15 ;  /* 0x0000000fff1d7e24 */ /* 0x000fc8000f8e00ff */
[----:B------:R-:W-:-:S04]  /*1320*/  IMAD.WIDE R14, R29, 0x4, R14 ;  /* 0x000000041d0e7825 */ /* 0x000fc800078e020e */
[----:B------:R-:W-:Y:S02]  /*1330*/  HMUL2 R10, R16, R8 ;  /* 0x00000008100a7232 */ /* 0x000fe40000000000 */
[----:B0-----:R-:W-:Y:S02]  /*1340*/  IMAD R9, R27, UR15, R22 ;  /* 0x0000000f1b097c24 */ /* 0x001fe4000f8e0216 */
[----:B------:R-:W-:Y:S02]  /*1350*/  HFMA2 R22, R24, 0.0625, 0.0625, R7 ;  /* 0x2c002c0018167831 */ /* 0x000fe40000000007 */
[----:B------:R-:W-:-:S04]  /*1360*/  IMAD.WIDE R8, R9, 0x2, R20 ;  /* 0x0000000209087825 */ /* 0x000fc800078e0214 */
[----:B------:R-:W-:Y:S01]  /*1370*/  IMAD.WIDE R20, R25, 0x2, R20 ;  /* 0x0000000219147825 */ /* 0x000fe200078e0214 */
[----:B------:R-:W-:-:S03]  /*1380*/  PRMT R25, R10, 0x5410, R11 ;  /* 0x000054100a197816 */ /* 0x000fc6000000000b */
[----:B------:R-:W-:Y:S01]  /*1390*/  HMUL2 R22, R18, R22 ;  /* 0x0000001612167232 */ /* 0x000fe20000000000 */
[----:B------:R-:W-:Y:S01]  /*13a0*/  PRMT R11, R10, 0x7632, R11 ;  /* 0x000076320a0b7816 */ /* 0x000fe2000000000b */
[----:B------:R1:W-:Y:S03]  /*13b0*/  STG.E desc[UR12][R8.64], R25 ;  /* 0x0000001908007986 */ /* 0x0003e6000c10190c */
[C-C-:B------:R-:W-:Y:S02]  /*13c0*/  PRMT R27, R22.reuse, 0x5410, R23.reuse ;  /* 0x00005410161b7816 */ /* 0x140fe40000000017 */
[----:B------:R-:W-:-:S03]  /*13d0*/  PRMT R23, R22, 0x7632, R23 ;  /* 0x0000763216177816 */ /* 0x000fc60000000017 */
[----:B------:R1:W-:Y:S04]  /*13e0*/  STG.E desc[UR12][R8.64+0x4], R27 ;  /* 0x0000041b08007986 */ /* 0x0003e8000c10190c */
[----:B------:R1:W-:Y:S04]  /*13f0*/  STG.E desc[UR12][R20.64], R11 ;  /* 0x0000000b14007986 */ /* 0x0003e8000c10190c */
[----:B------:R1:W-:Y:S01]  /*1400*/  STG.E desc[UR12][R20.64+0x4], R23 ;  /* 0x0000041714007986 */ /* 0x0003e2000c10190c */
[----:B------:R-:W-:Y:S05]  /*1410*/  BRA.U UP0, `(.L_x_26) ;  /* 0xfffffff500d07547 */ /* 0x000fea000b83ffff */
[----:B------:R-:W-:-:S04]  /*1420*/  UIADD3 UR6, UPT, UPT, UR6, 0x20, URZ ;  /* 0x0000002006067890 */ /* 0x000fc8000fffe0ff */
[----:B------:R-:W-:-:S09]  /*1430*/  UISETP.GE.AND UP0, UPT, UR6, UR11, UPT ;  /* 0x0000000b0600728c */ /* 0x000fd2000bf06270 */
[----:B------:R-:W-:Y:S05]  /*1440*/  BRA.U !UP0, `(.L_x_27) ;  /* 0xfffffff108ec7547 */ /* 0x000fea000b83ffff */
[----:B------:R-:W-:Y:S05]  /*1450*/  EXIT ;  /* 0x000000000000794d */ /* 0x000fea0003800000 */
.L_x_24:
[----:B------:R-:W-:-:S05]  /*1460*/  UMOV UR4, URZ ;  /* 0x000000ff00047c82 */ /* 0x000fca0008000000 */
.L_x_30:
[----:B0-----:R-:W0:Y:S01]  /*1470*/  S2UR UR5, SR_CTAID.Y ;  /* 0x00000000000579c3 */ /* 0x001e220000002600 */
[----:B------:R-:W-:-:S07]  /*1480*/  UISETP.NE.AND UP0, UPT, UR6, UR8, UPT ;  /* 0x000000080600728c */ /* 0x000fce000bf05270 */
[----:B------:R-:W1:Y:S01]  /*1490*/  LDC R23, c[0x0][0x3a4] ;  /* 0x0000e900ff177b82 */ /* 0x000e620000000800 */
[----:B0-----:R-:W-:Y:S01]  /*14a0*/  ULEA UR5, UR5, UR4, 0x7 ;  /* 0x0000000405057291 */ /* 0x001fe2000f8e38ff */
[----:B------:R-:W-:Y:S11]  /*14b0*/  BRA.U UP0, `(.L_x_28) ;  /* 0x0000000100c07547 */ /* 0x000ff6000b800000 */
[----:B------:R-:W0:Y:S08]  /*14c0*/  LDC R4, c[0x0][0x3a4] ;  /* 0x0000e900ff047b82 */ /* 0x000e300000000800 */
[----:B------:R-:W2:Y:S01]  /*14d0*/  LDC.64 R2, c[0x0][0x390] ;  /* 0x0000e400ff027b82 */ /* 0x000ea20000000a00 */
[----:B------:R-:W3:Y:S01]  /*14e0*/  S2R R6, SR_TID.X ;  /* 0x0000000000067919 */ /* 0x000ee20000002100 */
[----:B------:R-:W4:Y:S01]  /*14f0*/  LDCU UR8, c[0x0][0x3a8] ;  /* 0x00007500ff0877ac */ /* 0x000f220008000800 */
[----:B0-----:R-:W-:-:S05]  /*1500*/  IMAD R7, R4, UR7, R4 ;  /* 0x0000000704077c24 */ /* 0x001fca000f8e0204 */
[----:B------:R-:W-:-:S04]  /*1510*/  SHF.R.S32.HI R4, RZ, 0x1f, R7 ;  /* 0x0000001fff047819 */ /* 0x000fc80000011407 */
[----:B------:R-:W-:-:S04]  /*1520*/  LEA.HI R5, R4, R7, RZ, 0x3 ;  /* 0x0000000704057211 */ /* 0x000fc800078f18ff */
[----:B------:R-:W-:-:S05]  /*1530*/  LEA.HI.SX32 R5, R5, R0, 0x1d ;  /* 0x0000000005057211 */ /* 0x000fca00078feaff */
[----:B--2---:R-:W-:Y:S02]  /*1540*/  IMAD.WIDE R4, R5, 0x4, R2 ;  /* 0x0000000405047825 */ /* 0x004fe400078e0202 */
[----:B------:R-:W0:Y:S04]  /*1550*/  LDC.64 R2, c[0x0][0x398] ;  /* 0x0000e600ff027b82 */ /* 0x000e280000000a00 */
[----:B------:R-:W2:Y:S01]  /*1560*/  LDG.E.CONSTANT R4, desc[UR12][R4.64] ;  /* 0x0000000c04047981 */ /* 0x000ea2000c1e9900 */
[----:B------:R-:W-:-:S04]  /*1570*/  IMAD.IADD R7, R20, 0x1, R7 ;  /* 0x0000000114077824 */ /* 0x000fc800078e0207 */
[----:B0-----:R-:W-:-:S05]  /*1580*/  IMAD.WIDE R2, R7, 0x2, R2 ;  /* 0x0000000207027825 */ /* 0x001fca00078e0202 */
[----:B------:R-:W5:Y:S04]  /*1590*/  LDG.E.CONSTANT R17, desc[UR12][R2.64] ;  /* 0x0000000c02117981 */ /* 0x000f68000c1e9900 */
[----:B------:R0:W5:Y:S01]  /*15a0*/  LDG.E.CONSTANT R19, desc[UR12][R2.64+0x4] ;  /* 0x0000040c02137981 */ /* 0x000162000c1e9900 */
[----:B---3--:R-:W-:Y:S01]  /*15b0*/  IMAD.SHL.U32 R6, R6, 0x10, RZ ;  /* 0x0000001006067824 */ /* 0x008fe200078e00ff */
[----:B------:R-:W-:Y:S02]  /*15c0*/  UIADD3 UR7, UPT, UPT, UR7, 0x1, URZ ;  /* 0x0000000107077890 */ /* 0x000fe4000fffe0ff */
[----:B----4-:R-:W-:Y:S02]  /*15d0*/  UIADD3 UR8, UPT, UPT, UR6, UR8, URZ ;  /* 0x0000000806087290 */ /* 0x010fe4000fffe0ff */
[----:B------:R-:W-:-:S04]  /*15e0*/  LOP3.LUT R7, R6, 0x10, RZ, 0xc0, !PT ;  /* 0x0000001006077812 */ /* 0x000fc800078ec0ff */
[----:B--2---:R-:W-:-:S04]  /*15f0*/  SHF.R.U32.HI R7, RZ, R7, R4 ;  /* 0x00000007ff077219 */ /* 0x004fc80000011604 */
[C---:B0-----:R-:W-:Y:S01]  /*1600*/  LEA.HI R2, R7.reuse, 0x1, RZ, 0x18 ;  /* 0x0000000107027811 */ /* 0x041fe200078fc0ff */
[C---:B------:R-:W-:Y:S01]  /*1610*/  VIADD R6, R7.reuse, 0x1 ;  /* 0x0000000107067836 */ /* 0x040fe20000000000 */
[C---:B------:R-:W-:Y:S02]  /*1620*/  LEA.HI R5, R7.reuse, 0x1, RZ, 0x1c ;  /* 0x0000000107057811 */ /* 0x040fe400078fe0ff */
[----:B------:R-:W-:Y:S02]  /*1630*/  LOP3.LUT R3, R2, 0xf, RZ, 0xc0, !PT ;  /* 0x0000000f02037812 */ /* 0x000fe400078ec0ff */
[----:B------:R-:W-:Y:S02]  /*1640*/  LEA.HI R2, R7, 0x1, RZ, 0x14 ;  /* 0x0000000107027811 */ /* 0x000fe400078fa0ff */
[----:B------:R-:W-:Y:S01]  /*1650*/  LOP3.LUT R6, R6, 0xf, RZ, 0xc0, !PT ;  /* 0x0000000f06067812 */ /* 0x000fe200078ec0ff */
[----:B------:R-:W0:Y:S01]  /*1660*/  I2F.F16 R7, R3 ;  /* 0x0000000300077306 */ /* 0x000e220000200c00 */
[----:B------:R-:W-:-:S02]  /*1670*/  LOP3.LUT R5, R5, 0xf, RZ, 0xc0, !PT ;  /* 0x0000000f05057812 */ /* 0x000fc400078ec0ff */
[----:B------:R-:W-:Y:S02]  /*1680*/  LOP3.LUT R10, R2, 0xf, RZ, 0xc0, !PT ;  /* 0x0000000f020a7812 */ /* 0x000fe400078ec0ff */
[----:B------:R-:W-:Y:S02]  /*1690*/  LOP3.LUT R2, R6, 0xe400, RZ, 0xfc, !PT ;  /* 0x0000e40006027812 */ /* 0x000fe400078efcff */
[----:B------:R-:W-:Y:S01]  /*16a0*/  LOP3.LUT R9, R3, 0xe400, RZ, 0xfc, !PT ;  /* 0x0000e40003097812 */ /* 0x000fe200078efcff */
[----:B------:R2:W3:Y:S01]  /*16b0*/  I2F.F16 R4, R6 ;  /* 0x0000000600047306 */ /* 0x0004e20000200c00 */
[----:B------:R-:W-:Y:S02]  /*16c0*/  LOP3.LUT R12, R10, 0xe400, RZ, 0xfc, !PT ;  /* 0x0000e4000a0c7812 */ /* 0x000fe400078efcff */
[----:B------:R-:W-:Y:S02]  /*16d0*/  PRMT R2, R2, 0x5410, R2 ;  /* 0x0000541002027816 */ /* 0x000fe40000000002 */
[----:B-----5:R-:W-:Y:S01]  /*16e0*/  PRMT R16, R17, 0x5410, R17 ;  /* 0x0000541011107816 */ /* 0x020fe20000000011 */
[----:B0-----:R-:W-:-:S02]  /*16f0*/  HADD2 R7, -R7.H0_H0, UR14.H0_H0 ;  /* 0x2000000e07077e30 */ /* 0x001fc40008000900 */
[----:B------:R-:W0:Y:S01]  /*1700*/  I2F.F16 R8, R5 ;  /* 0x0000000500087306 */ /* 0x000e220000200c00 */
[----:B--2---:R-:W-:Y:S02]  /*1710*/  LOP3.LUT R6, R5, 0xe400, RZ, 0xfc, !PT ;  /* 0x0000e40005067812 */ /* 0x004fe400078efcff */
[----:B------:R-:W-:Y:S02]  /*1720*/  PRMT R18, R19, 0x5410, R19 ;  /* 0x0000541013127816 */ /* 0x000fe40000000013 */
[----:B------:R-:W-:Y:S01]  /*1730*/  PRMT R17, R17, 0x7632, R17 ;  /* 0x0000763211117816 */ /* 0x000fe20000000011 */
[----:B---3--:R-:W-:Y:S02]  /*1740*/  HADD2 R3, -R4.H0_H0, UR14.H0_H0 ;  /* 0x2000000e04037e30 */ /* 0x008fe40008000900 */
[----:B------:R-:W2:Y:S01]  /*1750*/  I2F.F16 R13, R10 ;  /* 0x0000000a000d7306 */ /* 0x000ea20000200c00 */
[----:B------:R-:W-:Y:S02]  /*1760*/  PRMT R4, R6, 0x5410, R6 ;  /* 0x0000541006047816 */ /* 0x000fe40000000006 */
[----:B------:R-:W-:-:S02]  /*1770*/  PRMT R19, R19, 0x7632, R19 ;  /* 0x0000763213137816 */ /* 0x000fc40000000013 */
[----:B------:R-:W-:Y:S01]  /*1780*/  PRMT R6, R9, 0x5410, R9 ;  /* 0x0000541009067816 */ /* 0x000fe20000000009 */
[----:B0-----:R-:W-:Y:S01]  /*1790*/  HADD2 R5, -R8.H0_H0, UR14.H0_H0 ;  /* 0x2000000e08057e30 */ /* 0x001fe20008000900 */
[----:B------:R-:W-:Y:S01]  /*17a0*/  PRMT R12, R12, 0x5410, R12 ;  /* 0x000054100c0c7816 */ /* 0x000fe2000000000c */
[----:B--2---:R-:W-:-:S07]  /*17b0*/  HADD2 R13, -R13.H0_H0, UR14.H0_H0 ;  /* 0x2000000e0d0d7e30 */ /* 0x004fce0008000900 */
.L_x_28:
[----:B-1----:R-:W-:Y:S01]  /*17c0*/  IMAD R21, R23, UR5, R20 ;  /* 0x0000000517157c24 */ /* 0x002fe2000f8e0214 */
[----:B------:R-:W-:-:S06]  /*17d0*/  UMOV UR5, URZ ;  /* 0x000000ff00057c82 */ /* 0x000fcc0008000000 */
.L_x_29:
[----:B0-----:R0:W2:Y:S01]  /*17e0*/  LDG.E.128.CONSTANT R8, desc[UR12][R14.64] ;  /* 0x0000000c0e087981 */ /* 0x0010a2000c1e9d00 */
[----:B------:R-:W1:Y:S01]  /*17f0*/  LDC.64 R24, c[0x0][0x3b0] ;  /* 0x0000ec00ff187b82 */ /* 0x000e620000000a00 */
[----:B------:R-:W-:-:S04]  /*1800*/  UIADD3 UR5, UPT, UPT, UR5, 0x1, URZ ;  /* 0x0000000105057890 */ /* 0x000fc8000fffe0ff */
[----:B------:R-:W-:Y:S01]  /*1810*/  UISETP.NE.AND UP0, UPT, UR5, 0x4, UPT ;  /* 0x000000040500788c */ /* 0x000fe2000bf05270 */
[----:B0-----:R-:W-:-:S04]  /*1820*/  IMAD.WIDE R14, R23, 0x4, R14 ;  /* 0x00000004170e7825 */ /* 0x001fc800078e020e */
[----:B-1----:R-:W-:-:S04]  /*1830*/  IMAD.WIDE R24, R21, 0x2, R24 ;  /* 0x0000000215187825 */ /* 0x002fc800078e0218 */
[----:B------:R-:W-:Y:S01]  /*1840*/  IMAD R21, R23, 0x8, R21 ;  /* 0x0000000817157824 */ /* 0x000fe200078e0215 */
[----:B--2---:R-:W-:Y:S02]  /*1850*/  LOP3.LUT R22, R8, 0xf000f, RZ, 0xc0, !PT ;  /* 0x000f000f08167812 */ /* 0x004fe400078ec0ff */
[----:B------:R-:W-:Y:S02]  /*1860*/  LOP3.LUT R26, R9, 0xf000f, RZ, 0xc0, !PT ;  /* 0x000f000f091a7812 */ /* 0x000fe400078ec0ff */
[----:B------:R-:W-:Y:S02]  /*1870*/  LOP3.LUT R27, R22, 0x64006400, RZ, 0xfc, !PT ;  /* 0x64006400161b7812 */ /* 0x000fe400078efcff */
[----:B------:R-:W-:Y:S02]  /*1880*/  LOP3.LUT R29, R26, 0x64006400, RZ, 0xfc, !PT ;  /* 0x640064001a1d7812 */ /* 0x000fe400078efcff */
[----:B------:R-:W-:Y:S01]  /*1890*/  LOP3.LUT R28, R11, 0xf000f, RZ, 0xc0, !PT ;  /* 0x000f000f0b1c7812 */ /* 0x000fe200078ec0ff */
[----:B------:R-:W-:-:S02]  /*18a0*/  HFMA2 R22, R27, 1, 1, R2 ;  /* 0x3c003c001b167831 */ /* 0x000fc40000000002 */
[----:B------:R-:W-:Y:S01]  /*18b0*/  HADD2 R26, R29, R4 ;  /* 0x000000041d1a7230 */ /* 0x000fe20000000000 */
[----:B------:R-:W-:-:S04]  /*18c0*/  LOP3.LUT R27, R10, 0xf000f, RZ, 0xc0, !PT ;  /* 0x000f000f0a1b7812 */ /* 0x000fc800078ec0ff */
[----:B------:R-:W-:Y:S01]  /*18d0*/  LOP3.LUT R27, R27, 0x64006400, RZ, 0xfc, !PT ;  /* 0x640064001b1b7812 */ /* 0x000fe200078efcff */
[----:B------:R-:W-:Y:S02]  /*18e0*/  HFMA2 R26, R17, R26, -RZ ;  /* 0x0000001a111a7231 */ /* 0x000fe400001000ff */
[----:B------:R-:W-:Y:S02]  /*18f0*/  HMUL2 R22, R16, R22 ;  /* 0x0000001610167232 */ /* 0x000fe40000000000 */
[----:B------:R-:W-:-:S04]  /*1900*/  HADD2 R27, R27, R6 ;  /* 0x000000061b1b7230 */ /* 0x000fc80000000000 */
[----:B------:R-:W-:Y:S01]  /*1910*/  HMUL2 R27, R18, R27 ;  /* 0x0000001b121b7232 */ /* 0x000fe20000000000 */
[----:B------:R-:W-:-:S05]  /*1920*/  PRMT R29, R22, 0x5410, R26 ;  /* 0x00005410161d7816 */ /* 0x000fca000000001a */
[----:B------:R0:W-:Y:S02]  /*1930*/  STG.E desc[UR12][R24.64], R29 ;  /* 0x0000001d18007986 */ /* 0x0001e4000c10190c */
[----:B0-----:R-:W-:-:S05]  /*1940*/  LOP3.LUT R29, R28, 0x64006400, RZ, 0xfc, !PT ;  /* 0x640064001c1d7812 */ /* 0x001fca00078efcff */
[----:B------:R-:W-:-:S04]  /*1950*/  HFMA2 R28, R29, 1, 1, R12 ;  /* 0x3c003c001d1c7831 */ /* 0x000fc8000000000c */
[----:B------:R-:W-:-:S05]  /*1960*/  HFMA2 R28, R19, R28, -RZ ;  /* 0x0000001c131c7231 */ /* 0x000fca00001000ff */
[C-C-:B------:R-:W-:Y:S02]  /*1970*/  PRMT R29, R27.reuse, 0x5410, R28.reuse ;  /* 0x000054101b1d7816 */ /* 0x140fe4000000001c */
[----:B------:R-:W-:-:S03]  /*1980*/  PRMT R27, R27, 0x7632, R28 ;  /* 0x000076321b1b7816 */ /* 0x000fc6000000001c */
[----:B------:R0:W-:Y:S02]  /*1990*/  STG.E desc[UR12][R24.64+0x4], R29 ;  /* 0x0000041d18007986 */ /* 0x0001e4000c10190c */
[----:B0-----:R-:W-:Y:S01]  /*19a0*/  IMAD.WIDE R24, R23, 0x2, R24 ;  /* 0x0000000217187825 */ /* 0x001fe200078e0218 */
[----:B------:R-:W-:Y:S02]  /*19b0*/  PRMT R29, R22, 0x7632, R26 ;  /* 0x00007632161d7816 */ /* 0x000fe4000000001a */
[----:B------:R-:W-:Y:S02]  /*19c0*/  LOP3.LUT R22, R8, 0xf000f0, RZ, 0xc0, !PT ;  /* 0x00f000f008167812 */ /* 0x000fe400078ec0ff */
[----:B------:R-:W-:Y:S01]  /*19d0*/  LOP3.LUT R26, R9, 0xf000f0, RZ, 0xc0, !PT ;  /* 0x00f000f0091a7812 */ /* 0x000fe200078ec0ff */
[----:B------:R0:W-:Y:S01]  /*19e0*/  STG.E desc[UR12][R24.64], R29 ;  /* 0x0000001d18007986 */ /* 0x0001e2000c10190c */
[----:B------:R-:W-:Y:S02]  /*19f0*/  LOP3.LUT R22, R22, 0x64006400, RZ, 0xfc, !PT ;  /* 0x6400640016167812 */ /* 0x000fe400078efcff */
[----:B------:R-:W-:Y:S01]  /*1a00*/  LOP3.LUT R26, R26, 0x64006400, RZ, 0xfc, !PT ;  /* 0x640064001a1a7812 */ /* 0x000fe200078efcff */
[----:B------:R1:W-:Y:S02]  /*1a10*/  STG.E desc[UR12][R24.64+0x4], R27 ;  /* 0x0000041b18007986 */ /* 0x0003e4000c10190c */
[----:B------:R-:W-:-:S02]  /*1a20*/  HFMA2 R22, R22, 0.0625, 0.0625, R3 ;  /* 0x2c002c0016167831 */ /* 0x000fc40000000003 */
[----:B------:R-:W-:Y:S02]  /*1a30*/  HFMA2 R26, R26, 0.0625, 0.0625, R5 ;  /* 0x2c002c001a1a7831 */ /* 0x000fe40000000005 */
[----:B0-----:R-:W-:-:S04]  /*1a40*/  IMAD.WIDE R28, R23, 0x2, R24 ;  /* 0x00000002171c7825 */ /* 0x001fc800078e0218 */
[----:B------:R-:W-:Y:S01]  /*1a50*/  HFMA2 R26, R17, R26, -RZ ;  /* 0x0000001a111a7231 */ /* 0x000fe200001000ff */
[----:B-1----:R-:W-:Y:S01]  /*1a60*/  LOP3.LUT R24, R10, 0xf000f0, RZ, 0xc0, !PT ;  /* 0x00f000f00a187812 */ /* 0x002fe200078ec0ff */
[----:B------:R-:W-:Y:S01]  /*1a70*/  HMUL2 R22, R16, R22 ;  /* 0x0000001610167232 */ /* 0x000fe20000000000 */
[----:B------:R-:W-:Y:S02]  /*1a80*/  LOP3.LUT R25, R11, 0xf000f0, RZ, 0xc0, !PT ;  /* 0x00f000f00b197812 */ /* 0x000fe400078ec0ff */
[----:B------:R-:W-:Y:S02]  /*1a90*/  LOP3.LUT R24, R24, 0x64006400, RZ, 0xfc, !PT ;  /* 0x6400640018187812 */ /* 0x000fe400078efcff */
[----:B------:R-:W-:Y:S02]  /*1aa0*/  LOP3.LUT R25, R25, 0x64006400, RZ, 0xfc, !PT ;  /* 0x6400640019197812 */ /* 0x000fe400078efcff */
[----:B------:R-:W-:Y:S01]  /*1ab0*/  PRMT R27, R22, 0x5410, R26 ;  /* 0x00005410161b7816 */ /* 0x000fe2000000001a */
[----:B------:R-:W-:-:S02]  /*1ac0*/  HFMA2 R24, R24, 0.0625, 0.0625, R7 ;  /* 0x2c002c0018187831 */ /* 0x000fc40000000007 */
[----:B------:R-:W-:Y:S01]  /*1ad0*/  HFMA2 R25, R25, 0.0625, 0.0625, R13 ;  /* 0x2c002c0019197831 */ /* 0x000fe2000000000d */
[----:B------:R-:W-:Y:S01]  /*1ae0*/  SHF.R.U32.HI R11, RZ, 0x8, R11 ;  /* 0x00000008ff0b7819 */ /* 0x000fe2000001160b */
[----:B------:R0:W-:Y:S01]  /*1af0*/  STG.E desc[UR12][R28.64], R27 ;  /* 0x0000001b1c007986 */ /* 0x0001e2000c10190c */
[----:B------:R-:W-:Y:S01]  /*1b00*/  SHF.R.U32.HI R10, RZ, 0x8, R10 ;  /* 0x00000008ff0a7819 */ /* 0x000fe2000001160a */
[----:B------:R-:W-:Y:S02]  /*1b10*/  HFMA2 R25, R19, R25, -RZ ;  /* 0x0000001913197231 */ /* 0x000fe400001000ff */
[----:B------:R-:W-:-:S05]  /*1b20*/  HMUL2 R24, R18, R24 ;  /* 0x0000001812187232 */ /* 0x000fca0000000000 */
[----:B0-----:R-:W-:-:S05]  /*1b30*/  PRMT R27, R24, 0x5410, R25 ;  /* 0x00005410181b7816 */ /* 0x001fca0000000019 */
[----:B------:R0:W-:Y:S02]  /*1b40*/  STG.E desc[UR12][R28.64+0x4], R27 ;  /* 0x0000041b1c007986 */ /* 0x0001e4000c10190c */
[----:B0-----:R-:W-:Y:S01]  /*1b50*/  IMAD.WIDE R28, R23, 0x2, R28 ;  /* 0x00000002171c7825 */ /* 0x001fe200078e021c */
[----:B------:R-:W-:Y:S02]  /*1b60*/  PRMT R27, R22, 0x7632, R26 ;  /* 0x00007632161b7816 */ /* 0x000fe4000000001a */
[----:B------:R-:W-:Y:S02]  /*1b70*/  SHF.R.U32.HI R26, RZ, 0x8, R9 ;  /* 0x00000008ff1a7819 */ /* 0x000fe40000011609 */
[----:B------:R-:W-:Y:S01]  /*1b80*/  SHF.R.U32.HI R22, RZ, 0x8, R8 ;  /* 0x00000008ff167819 */ /* 0x000fe20000011608 */
[----:B------:R0:W-:Y:S03]  /*1b90*/  STG.E desc[UR12][R28.64], R27 ;  /* 0x0000001b1c007986 */ /* 0x0001e6000c10190c */
[----:B------:R-:W-:-:S02]  /*1ba0*/  LOP3.LUT R8, R22, 0xf000f, RZ, 0xc0, !PT ;  /* 0x000f000f16087812 */ /* 0x000fc400078ec0ff */
[----:B------:R-:W-:Y:S02]  /*1bb0*/  LOP3.LUT R22, R22, 0xf000f0, RZ, 0xc0, !PT ;  /* 0x00f000f016167812 */ /* 0x000fe400078ec0ff */
[----:B------:R-:W-:Y:S02]  /*1bc0*/  LOP3.LUT R9, R8, 0x64006400, RZ, 0xfc, !PT ;  /* 0x6400640008097812 */ /* 0x000fe400078efcff */
[----:B------:R-:W-:Y:S02]  /*1bd0*/  LOP3.LUT R22, R22, 0x64006400, RZ, 0xfc, !PT ;  /* 0x6400640016167812 */ /* 0x000fe400078efcff */
[----:B0-----:R-:W-:Y:S01]  /*1be0*/  PRMT R27, R24, 0x7632, R25 ;  /* 0x00007632181b7816 */ /* 0x001fe20000000019 */
[----:B------:R-:W-:Y:S01]  /*1bf0*/  HADD2 R8, R9, R2 ;  /* 0x0000000209087230 */ /* 0x000fe20000000000 */
[C---:B------:R-:W-:Y:S01]  /*1c00*/  LOP3.LUT R24, R26.reuse, 0xf000f, RZ, 0xc0, !PT ;  /* 0x000f000f1a187812 */ /* 0x040fe200078ec0ff */
[----:B------:R-:W-:Y:S01]  /*1c10*/  HFMA2 R22, R22, 0.0625, 0.0625, R3 ;  /* 0x2c002c0016167831 */ /* 0x000fe20000000003 */
[----:B------:R-:W-:Y:S01]  /*1c20*/  LOP3.LUT R26, R26, 0xf000f0, RZ, 0xc0, !PT ;  /* 0x00f000f01a1a7812 */ /* 0x000fe200078ec0ff */
[----:B------:R0:W-:Y:S01]  /*1c30*/  STG.E desc[UR12][R28.64+0x4], R27 ;  /* 0x0000041b1c007986 */ /* 0x0001e2000c10190c */
[----:B------:R-:W-:-:S02]  /*1c40*/  LOP3.LUT R25, R24, 0x64006400, RZ, 0xfc, !PT ;  /* 0x6400640018197812 */ /* 0x000fc400078efcff */
[----:B------:R-:W-:-:S03]  /*1c50*/  LOP3.LUT R26, R26, 0x64006400, RZ, 0xfc, !PT ;  /* 0x640064001a1a7812 */ /* 0x000fc600078efcff */
[----:B------:R-:W-:Y:S02]  /*1c60*/  HFMA2 R24, R25, 1, 1, R4 ;  /* 0x3c003c0019187831 */ /* 0x000fe40000000004 */
[----:B------:R-:W-:Y:S02]  /*1c70*/  HMUL2 R25, R16, R8 ;  /* 0x0000000810197232 */ /* 0x000fe40000000000 */
[----:B------:R-:W-:-:S04]  /*1c80*/  IMAD.WIDE R8, R23, 0x2, R28 ;  /* 0x0000000217087825 */ /* 0x000fc800078e021c */
[----:B------:R-:W-:Y:S01]  /*1c90*/  HMUL2 R22, R16, R22 ;  /* 0x0000001610167232 */ /* 0x000fe20000000000 */
[----:B0-----:R-:W-:Y:S02]  /*1ca0*/  LOP3.LUT R28, R11, 0xf000f, RZ, 0xc0, !PT ;  /* 0x000f000f0b1c7812 */ /* 0x001fe400078ec0ff */
[C---:B------:R-:W-:Y:S01]  /*1cb0*/  LOP3.LUT R27, R10.reuse, 0xf000f, RZ, 0xc0, !PT ;  /* 0x000f000f0a1b7812 */ /* 0x040fe200078ec0ff */
[----:B------:R-:W-:Y:S01]  /*1cc0*/  HFMA2 R24, R17, R24, -RZ ;  /* 0x0000001811187231 */ /* 0x000fe200001000ff */
[----:B------:R-:W-:Y:S02]  /*1cd0*/  LOP3.LUT R10, R10, 0xf000f0, RZ, 0xc0, !PT ;  /* 0x00f000f00a0a7812 */ /* 0x000fe400078ec0ff */
[----:B------:R-:W-:Y:S02]  /*1ce0*/  LOP3.LUT R27, R27, 0x64006400, RZ, 0xfc, !PT ;  /* 0x640064001b1b7812 */ /* 0x000fe400078efcff */
[----:B------:R-:W-:Y:S02]  /*1cf0*/  LOP3.LUT R11, R11, 0xf000f0, RZ, 0xc0, !PT ;  /* 0x00f000f00b0b7812 */ /* 0x000fe400078ec0ff */
[----:B------:R-:W-:Y:S01]  /*1d00*/  LOP3.LUT R10, R10, 0x64006400, RZ, 0xfc, !PT ;  /* 0x640064000a0a7812 */ /* 0x000fe200078efcff */
[----:B------:R-:W-:Y:S01]  /*1d10*/  HADD2 R27, R27, R6 ;  /* 0x000000061b1b7230 */ /* 0x000fe20000000000 */
[----:B------:R-:W-:-:S03]  /*1d20*/  PRMT R29, R25, 0x5410, R24 ;  /* 0x00005410191d7816 */ /* 0x000fc60000000018 */
[----:B------:R-:W-:Y:S01]  /*1d30*/  HMUL2 R27, R18, R27 ;  /* 0x0000001b121b7232 */ /* 0x000fe20000000000 */
[----:B------:R-:W-:Y:S01]  /*1d40*/  PRMT R24, R25, 0x7632, R24 ;  /* 0x0000763219187816 */ /* 0x000fe20000000018 */
[----:B------:R-:W-:Y:S01]  /*1d50*/  HFMA2 R25, R10, 0.0625, 0.0625, R7 ;  /* 0x2c002c000a197831 */ /* 0x000fe20000000007 */
[----:B------:R0:W-:Y:S03]  /*1d60*/  STG.E desc[UR12][R8.64], R29 ;  /* 0x0000001d08007986 */ /* 0x0001e6000c10190c */
[----:B------:R-:W-:Y:S01]  /*1d70*/  HMUL2 R25, R18, R25 ;  /* 0x0000001912197232 */ /* 0x000fe20000000000 */
[----:B0-----:R-:W-:-:S05]  /*1d80*/  LOP3.LUT R29, R28, 0x64006400, RZ, 0xfc, !PT ;  /* 0x640064001c1d7812 */ /* 0x001fca00078efcff */
[----:B------:R-:W-:-:S04]  /*1d90*/  HFMA2 R28, R29, 1, 1, R12 ;  /* 0x3c003c001d1c7831 */ /* 0x000fc8000000000c */
[----:B------:R-:W-:-:S05]  /*1da0*/  HFMA2 R28, R19, R28, -RZ ;  /* 0x0000001c131c7231 */ /* 0x000fca00001000ff */
[C-C-:B------:R-:W-:Y:S02]  /*1db0*/  PRMT R29, R27.reuse, 0x5410, R28.reuse ;  /* 0x000054101b1d7816 */ /* 0x140fe4000000001c */
[----:B------:R-:W-:Y:S02]  /*1dc0*/  PRMT R27, R27, 0x7632, R28 ;  /* 0x000076321b1b7816 */ /* 0x000fe4000000001c */
[----:B------:R-:W-:Y:S01]  /*1dd0*/  LOP3.LUT R28, R11, 0x64006400, RZ, 0xfc, !PT ;  /* 0x640064000b1c7812 */ /* 0x000fe200078efcff */
[----:B------:R0:W-:Y:S04]  /*1de0*/  STG.E desc[UR12][R8.64+0x4], R29 ;  /* 0x0000041d08007986 */ /* 0x0001e8000c10190c */
[----:B------:R-:W-:-:S04]  /*1df0*/  HFMA2 R28, R28, 0.0625, 0.0625, R13 ;  /* 0x2c002c001c1c7831 */ /* 0x000fc8000000000d */
[----:B------:R-:W-:Y:S02]  /*1e00*/  HFMA2 R28, R19, R28, -RZ ;  /* 0x0000001c131c7231 */ /* 0x000fe400001000ff */
[----:B0-----:R-:W-:-:S05]  /*1e10*/  IMAD.WIDE R8, R23, 0x2, R8 ;  /* 0x0000000217087825 */ /* 0x001fca00078e0208 */
[----:B------:R0:W-:Y:S01]  /*1e20*/  STG.E desc[UR12][R8.64], R24 ;  /* 0x0000001808007986 */ /* 0x0001e2000c10190c */
[----:B------:R-:W-:-:S03]  /*1e30*/  IMAD.WIDE R10, R23, 0x2, R8 ;  /* 0x00000002170a7825 */ /* 0x000fc600078e0208 */
[----:B------:R1:W-:Y:S01]  /*1e40*/  STG.E desc[UR12][R8.64+0x4], R27 ;  /* 0x0000041b08007986 */ /* 0x0003e2000c10190c */
[----:B0-----:R-:W-:Y:S02]  /*1e50*/  HFMA2 R24, R26, 0.0625, 0.0625, R5 ;  /* 0x2c002c001a187831 */ /* 0x001fe40000000005 */
[----:B-1----:R-:W-:-:S04]  /*1e60*/  IMAD.WIDE R8, R23, 0x2, R10 ;  /* 0x0000000217087825 */ /* 0x002fc800078e020a */
[----:B------:R-:W-:-:S05]  /*1e70*/  HFMA2 R24, R17, R24, -RZ ;  /* 0x0000001811187231 */ /* 0x000fca00001000ff */
[C-C-:B------:R-:W-:Y:S02]  /*1e80*/  PRMT R27, R22.reuse, 0x5410, R24.reuse ;  /* 0x00005410161b7816 */ /* 0x140fe40000000018 */
[----:B------:R-:W-:-:S03]  /*1e90*/  PRMT R24, R22, 0x7632, R24 ;  /* 0x0000763216187816 */ /* 0x000fc60000000018 */
[----:B------:R0:W-:Y:S02]  /*1ea0*/  STG.E desc[UR12][R10.64], R27 ;  /* 0x0000001b0a007986 */ /* 0x0001e4000c10190c */
[C-C-:B0-----:R-:W-:Y:S02]  /*1eb0*/  PRMT R27, R25.reuse, 0x5410, R28.reuse ;  /* 0x00005410191b7816 */ /* 0x141fe4000000001c */
[----:B------:R-:W-:-:S03]  /*1ec0*/  PRMT R28, R25, 0x7632, R28 ;  /* 0x00007632191c7816 */ /* 0x000fc6000000001c */
[----:B------:R0:W-:Y:S04]  /*1ed0*/  STG.E desc[UR12][R10.64+0x4], R27 ;  /* 0x0000041b0a007986 */ /* 0x0001e8000c10190c */
[----:B------:R0:W-:Y:S04]  /*1ee0*/  STG.E desc[UR12][R8.64], R24 ;  /* 0x0000001808007986 */ /* 0x0001e8000c10190c */
[----:B------:R0:W-:Y:S01]  /*1ef0*/  STG.E desc[UR12][R8.64+0x4], R28 ;  /* 0x0000041c08007986 */ /* 0x0001e2000c10190c */
[----:B------:R-:W-:Y:S05]  /*1f00*/  BRA.U UP0, `(.L_x_29) ;  /* 0xfffffff900347547 */ /* 0x000fea000b83ffff */
[----:B------:R-:W-:Y:S02]  /*1f10*/  UIADD3 UR6, UPT, UPT, UR6, 0x20, URZ ;  /* 0x0000002006067890 */ /* 0x000fe4000fffe0ff */
[----:B------:R-:W-:Y:S02]  /*1f20*/  UIADD3 UR4, UPT, UPT, UR4, 0x20, URZ ;  /* 0x0000002004047890 */ /* 0x000fe4000fffe0ff */
[----:B------:R-:W-:-:S09]  /*1f30*/  UISETP.GE.AND UP0, UPT, UR6, UR11, UPT ;  /* 0x0000000b0600728c */ /* 0x000fd2000bf06270 */
[----:B------:R-:W-:Y:S05]  /*1f40*/  BRA.U !UP0, `(.L_x_30) ;  /* 0xfffffff508487547 */ /* 0x000fea000b83ffff */
[----:B------:R-:W-:Y:S05]  /*1f50*/  EXIT ;  /* 0x000000000000794d */ /* 0x000fea0003800000 */
.L_x_31:
        /* <DEDUP_REMOVED lines=10> */
.L_x_47:


//--------------------- .text._Z14shuffle_kernelPjiiiiiiii --------------------------
	.section	.text._Z14shuffle_kernelPjiiiiiiii,"ax",@progbits
	.align	128
        .global         _Z14shuffle_kernelPjiiiiiiii
        .type           _Z14shuffle_kernelPjiiiiiiii,@function
        .size           _Z14shuffle_kernelPjiiiiiiii,(.L_x_48 - _Z14shuffle_kernelPjiiiiiiii)
        .other          _Z14shuffle_kernelPjiiiiiiii,@"STO_CUDA_ENTRY STV_DEFAULT"
_Z14shuffle_kernelPjiiiiiiii:
.text._Z14shuffle_kernelPjiiiiiiii:
[----:B------:R-:W-:Y:S01]  /*0000*/  LDC R1, c[0x0][0x37c] ;  /* 0x0000df00ff017b82 */ /* 0x000fe20000000800 */
[----:B------:R-:W0:Y:S07]  /*0010*/  S2R R0, SR_CTAID.X ;  /* 0x0000000000007919 */ /* 0x000e2e0000002500 */
[----:B------:R-:W1:Y:S01]  /*0020*/  LDC R13, c[0x0][0x38c] ;  /* 0x0000e300ff0d7b82 */ /* 0x000e620000000800 */
[----:B------:R-:W0:Y:S02]  /*0030*/  S2R R3, SR_TID.X ;  /* 0x0000000000037919 */ /* 0x000e240000002100 */
[----:B0-----:R-:W-:-:S05]  /*0040*/  IMAD R0, R0, 0x20, R3 ;  /* 0x0000002000007824 */ /* 0x001fca00078e0203 */
[----:B-1----:R-:W-:-:S13]  /*0050*/  ISETP.GE.AND P0, PT, R0, R13, PT ;  /* 0x0000000d0000720c */ /* 0x002fda0003f06270 */
[----:B------:R-:W-:Y:S05]  /*0060*/  @P0 EXIT ;  /* 0x000000000000094d */ /* 0x000fea0003800000 */
[----:B------:R-:W0:Y:S01]  /*0070*/  LDCU UR4, c[0x0][0x390] ;  /* 0x00007200ff0477ac */ /* 0x000e220008000800 */
[----:B------:R-:W1:Y:S01]  /*0080*/  LDC.64 R2, c[0x0][0x380] ;  /* 0x0000e000ff027b82 */ /* 0x000e620000000a00 */
[----:B------:R-:W-:-:S07]  /*0090*/  IMAD.MOV.U32 R15, RZ, RZ, RZ ;  /* 0x000000ffff0f7224 */ /* 0x000fce00078e00ff */
[----:B------:R-:W2:Y:S01]  /*00a0*/  LDC R4, c[0x0][0x394] ;  /* 0x0000e500ff047b82 */ /* 0x000ea20000000800 */
[----:B0-----:R-:W-:Y:S01]  /*00b0*/  UISETP.GE.AND UP0, UPT, UR4, 0x1, UPT ;  /* 0x000000010400788c */ /* 0x001fe2000bf06270 */
[----:B-1----:R-:W-:-:S08]  /*00c0*/  IMAD.WIDE R2, R0, 0x4, R2 ;  /* 0x0000000400027825 */ /* 0x002fd000078e0202 */
[----:B------:R-:W-:Y:S05]  /*00d0*/  BRA.U !UP0, `(.L_x_32) ;  /* 0x00000001082c7547 */ /* 0x000fea000b800000 */
[----:B------:R-:W-:Y:S01]  /*00e0*/  UIADD3 UR4, UPT, UPT, UR4, -0x1, URZ ;  /* 0xffffffff04047890 */ /* 0x000fe2000fffe0ff */
[----:B------:R-:W-:-:S03]  /*00f0*/  SHF.R.S32.HI R0, RZ, 0x1f, R13 ;  /* 0x0000001fff007819 */ /* 0x000fc6000001140d */
[----:B------:R-:W-:-:S04]  /*0100*/  ULOP3.LUT UR4, UR4, 0xfffffffc, URZ, 0xc0, !UPT ;  /* 0xfffffffc04047892 */ /* 0x000fc8000f8ec0ff */
[----:B------:R-:W-:Y:S02]  /*0110*/  UIADD3 UR5, UP0, UPT, UR4, 0x4, URZ ;  /* 0x0000000404057890 */ /* 0x000fe4000ff1e0ff */
[----:B------:R-:W-:Y:S02]  /*0120*/  UIADD3 UR4, UPT, UPT, UR4, 0x4, URZ ;  /* 0x0000000404047890 */ /* 0x000fe4000fffe0ff */
[----:B------:R-:W-:Y:S02]  /*0130*/  UIADD3.X UR6, UPT, UPT, URZ, URZ, URZ, UP0, !UPT ;  /* 0x000000ffff067290 */ /* 0x000fe400087fe4ff */
[----:B------:R-:W-:-:S04]  /*0140*/  IMAD.WIDE.U32 R2, R13, UR5, R2 ;  /* 0x000000050d027c25 */ /* 0x000fc8000f8e0002 */
[----:B------:R-:W-:Y:S02]  /*0150*/  IMAD R5, R13, UR6, RZ ;  /* 0x000000060d057c24 */ /* 0x000fe4000f8e02ff */
[----:B------:R-:W-:Y:S02]  /*0160*/  IMAD.U32 R15, RZ, RZ, UR4 ;  /* 0x00000004ff0f7e24 */ /* 0x000fe4000f8e00ff */
[----:B------:R-:W-:-:S04]  /*0170*/  IMAD R5, R0, UR5, R5 ;  /* 0x0000000500057c24 */ /* 0x000fc8000f8e0205 */
[----:B------:R-:W-:-:S07]  /*0180*/  IMAD.IADD R3, R3, 0x1, R5 ;  /* 0x0000000103037824 */ /* 0x000fce00078e0205 */
.L_x_32:
[----:B--2---:R-:W-:-:S13]  /*0190*/  ISETP.GE.AND P0, PT, R15, R4, PT ;  /* 0x000000040f00720c */ /* 0x004fda0003f06270 */
[----:B------:R-:W-:Y:S05]  /*01a0*/  @P0 BRA `(.L_x_33) ;  /* 0x0000000000340947 */ /* 0x000fea0003800000 */
[----:B------:R-:W-:Y:S01]  /*01b0*/  VIADD R0, R15, 0x10 ;  /* 0x000000100f007836 */ /* 0x000fe20000000000 */
[----:B------:R-:W-:-:S04]  /*01c0*/  LOP3.LUT R15, RZ, R15, RZ, 0x33, !PT ;  /* 0x0000000fff0f7212 */ /* 0x000fc800078e33ff */
[----:B------:R-:W-:-:S05]  /*01d0*/  VIMNMX R4, PT, PT, R0, R4, !PT ;  /* 0x0000000400047248 */ /* 0x000fca0007fe0100 */
[----:B------:R-:W-:-:S05]  /*01e0*/  IMAD.IADD R4, R4, 0x1, R15 ;  /* 0x0000000104047824 */ /* 0x000fca00078e020f */
[----:B------:R-:W-:Y:S02]  /*01f0*/  SHF.R.U32.HI R5, RZ, 0x2, R4 ;  /* 0x00000002ff057819 */ /* 0x000fe40000011604 */
[----:B------:R-:W-:Y:S02]  /*0200*/  LOP3.LUT R15, R4, 0xfffffff0, RZ, 0xc0, !PT ;  /* 0xfffffff0040f7812 */ /* 0x000fe400078ec0ff */
[----:B------:R-:W-:Y:S01]  /*0210*/  LOP3.LUT R6, R5, 0x3ffffffc, RZ, 0xc0, !PT ;  /* 0x3ffffffc05067812 */ /* 0x000fe200078ec0ff */
[----:B------:R-:W-:Y:S02]  /*0220*/  IMAD R5, R13, 0x3, RZ ;  /* 0x000000030d057824 */ /* 0x000fe400078e02ff */
[----:B------:R-:W-:Y:S02]  /*0230*/  IMAD.IADD R15, R0, 0x1, R15 ;  /* 0x00000001000f7824 */ /* 0x000fe400078e020f */
[----:B------:R-:W-:Y:S01]  /*0240*/  VIADD R7, R6, 0x4 ;  /* 0x0000000406077836 */ /* 0x000fe20000000000 */
[----:B------:R-:W-:-:S03]  /*0250*/  SHF.R.S32.HI R6, RZ, 0x1f, R5 ;  /* 0x0000001fff067819 */ /* 0x000fc60000011405 */
[----:B------:R-:W-:-:S04]  /*0260*/  IMAD.WIDE.U32 R2, R5, R7, R2 ;  /* 0x0000000705027225 */ /* 0x000fc800078e0002 */
[----:B------:R-:W-:-:S07]  /*0270*/  IMAD R3, R7, R6, R3 ;  /* 0x0000000607037224 */ /* 0x000fce00078e0203 */
.L_x_33:
[----:B------:R-:W0:Y:S01]  /*0280*/  LDCU UR6, c[0x0][0x398] ;  /* 0x00007300ff0677ac */ /* 0x000e220008000800 */
[----:B------:R-:W1:Y:S01]  /*0290*/  LDC R0, c[0x0][0x39c] ;  /* 0x0000e700ff007b82 */ /* 0x000e620000000800 */
[----:B------:R-:W2:Y:S01]  /*02a0*/  LDCU.64 UR4, c[0x0][0x358] ;  /* 0x00006b00ff0477ac */ /* 0x000ea20008000a00 */
[----:B0-----:R-:W-:-:S13]  /*02b0*/  ISETP.GE.AND P0, PT, R15, UR6, PT ;  /* 0x000000060f007c0c */ /* 0x001fda000bf06270 */
[----:B--2---:R-:W-:Y:S05]  /*02c0*/  @P0 BRA `(.L_x_34) ;  /* 0x0000000400940947 */ /* 0x004fea0003800000 */
.L_x_35:
[C-C-:B--2---:R-:W-:Y:S01]  /*02d0*/  IMAD.WIDE R6, R13.reuse, 0xc, R2.reuse ;  /* 0x0000000c0d067825 */ /* 0x144fe200078e0202 */
[----:B------:R-:W2:Y:S03]  /*02e0*/  LDG.E R18, desc[UR4][R2.64] ;  /* 0x0000000402127981 */ /* 0x000ea6000c1e1900 */
[C-C-:B------:R-:W-:Y:S01]  /*02f0*/  IMAD.WIDE R4, R13.reuse, 0x10, R2.reuse ;  /* 0x000000100d047825 */ /* 0x140fe200078e0202 */
[----:B------:R-:W3:Y:S04]  /*0300*/  LDG.E R21, desc[UR4][R6.64] ;  /* 0x0000000406157981 */ /* 0x000ee8000c1e1900 */
[----:B------:R-:W3:Y:S01]  /*0310*/  LDG.E R19, desc[UR4][R4.64] ;  /* 0x0000000404137981 */ /* 0x000ee2000c1e1900 */
[----:B------:R-:W-:-:S04]  /*0320*/  IMAD.WIDE R8, R13, 0x8, R2 ;  /* 0x000000080d087825 */ /* 0x000fc800078e0202 */
[----:B------:R-:W-:Y:S01]  /*0330*/  IMAD.WIDE R10, R13, 0x4, R2 ;  /* 0x000000040d0a7825 */ /* 0x000fe200078e0202 */
[----:B------:R-:W4:Y:S04]  /*0340*/  LDG.E R20, desc[UR4][R8.64] ;  /* 0x0000000408147981 */ /* 0x000f28000c1e1900 */
[----:B------:R-:W4:Y:S01]  /*0350*/  LDG.E R17, desc[UR4][R10.64] ;  /* 0x000000040a117981 */ /* 0x000f22000c1e1900 */
[----:B------:R-:W-:-:S05]  /*0360*/  VIADD R15, R15, 0x20 ;  /* 0x000000200f0f7836 */ /* 0x000fca0000000000 */
[----:B------:R-:W-:Y:S02]  /*0370*/  ISETP.GE.AND P0, PT, R15, UR6, PT ;  /* 0x000000060f007c0c */ /* 0x000fe4000bf06270 */
[----:B---3--:R-:W-:-:S04]  /*0380*/  SHF.L.W.U32.HI R12, R21, 0x8, R19 ;  /* 0x00000008150c7819 */ /* 0x008fc80000010e13 */
[C---:B------:R-:W-:Y:S01]  /*0390*/  LOP3.LUT R14, R12.reuse, 0x1f, RZ, 0xc0, !PT ;  /* 0x0000001f0c0e7812 */ /* 0x040fe200078ec0ff */
[----:B------:R-:W-:-:S05]  /*03a0*/  IMAD.SHL.U32 R23, R12, 0x800, RZ ;  /* 0x000008000c177824 */ /* 0x000fca00078e00ff */
[----:B------:R-:W-:Y:S02]  /*03b0*/  LOP3.LUT R14, R14, 0x1f0000, R23, 0xf8, !PT ;  /* 0x001f00000e0e7812 */ /* 0x000fe400078ef817 */
[----:B------:R-:W-:Y:S01]  /*03c0*/  SHF.R.U32.HI R23, RZ, 0x5, R12 ;  /* 0x00000005ff177819 */ /* 0x000fe2000001160c */
[----:B------:R-:W-:-:S03]  /*03d0*/  IMAD.SHL.U32 R22, R12, 0x40, RZ ;  /* 0x000000400c167824 */ /* 0x000fc600078e00ff */
[----:B------:R-:W-:Y:S01]  /*03e0*/  LOP3.LUT R25, R14, 0x3e0, R23, 0xf8, !PT ;  /* 0x000003e00e197812 */ /* 0x000fe200078ef817 */
[C---:B--2---:R-:W-:Y:S01]  /*03f0*/  IMAD.SHL.U32 R23, R18.reuse, 0x800, RZ ;  /* 0x0000080012177824 */ /* 0x044fe200078e00ff */
[----:B------:R-:W-:Y:S02]  /*0400*/  LOP3.LUT R14, R18, 0x1f, RZ, 0xc0, !PT ;  /* 0x0000001f120e7812 */ /* 0x000fe400078ec0ff */
[----:B------:R-:W-:Y:S02]  /*0410*/  LOP3.LUT R22, R25, 0x3e00000, R22, 0xf8, !PT ;  /* 0x03e0000019167812 */ /* 0x000fe400078ef816 */
[----:B------:R-:W-:Y:S02]  /*0420*/  LOP3.LUT R14, R14, 0x1f0000, R23, 0xf8, !PT ;  /* 0x001f00000e0e7812 */ /* 0x000fe400078ef817 */
[----:B------:R-:W-:Y:S02]  /*0430*/  SHF.R.U32.HI R25, RZ, 0xa, R12 ;  /* 0x0000000aff197819 */ /* 0x000fe4000001160c */
[----:B------:R-:W-:-:S02]  /*0440*/  SHF.R.U32.HI R23, RZ, 0x5, R18 ;  /* 0x00000005ff177819 */ /* 0x000fc40000011612 */
[----:B------:R-:W-:Y:S01]  /*0450*/  LOP3.LUT R22, R22, 0x7c00, R25, 0xf8, !PT ;  /* 0x00007c0016167812 */ /* 0x000fe200078ef819 */
[----:B------:R-:W-:Y:S01]  /*0460*/  IMAD.SHL.U32 R25, R12, 0x2, RZ ;  /* 0x000000020c197824 */ /* 0x000fe200078e00ff */
[----:B------:R-:W-:Y:S01]  /*0470*/  LOP3.LUT R24, R14, 0x3e0, R23, 0xf8, !PT ;  /* 0x000003e00e187812 */ /* 0x000fe200078ef817 */
[----:B------:R-:W-:Y:S01]  /*0480*/  IMAD.SHL.U32 R23, R18, 0x40, RZ ;  /* 0x0000004012177824 */ /* 0x000fe200078e00ff */
[----:B------:R-:W-:Y:S02]  /*0490*/  SHF.R.U32.HI R26, RZ, 0x9, R19 ;  /* 0x00000009ff1a7819 */ /* 0x000fe40000011613 */
[----:B------:R-:W-:Y:S02]  /*04a0*/  LOP3.LUT R12, R22, 0x7c000000, R25, 0xf8, !PT ;  /* 0x7c000000160c7812 */ /* 0x000fe400078ef819 */
[----:B------:R-:W-:Y:S02]  /*04b0*/  LOP3.LUT R23, R24, 0x3e00000, R23, 0xf8, !PT ;  /* 0x03e0000018177812 */ /* 0x000fe400078ef817 */
[----:B----4-:R-:W-:-:S02]  /*04c0*/  SHF.L.W.U32.HI R22, R17, 0x4, R20 ;  /* 0x0000000411167819 */ /* 0x010fc40000010e14 */
[----:B------:R-:W-:Y:S02]  /*04d0*/  SHF.R.U32.HI R24, RZ, 0xa, R18 ;  /* 0x0000000aff187819 */ /* 0x000fe40000011612 */
[----:B------:R-:W-:Y:S01]  /*04e0*/  SHF.L.W.U32.HI R20, R20, 0x6, R21 ;  /* 0x0000000614147819 */ /* 0x000fe20000010e15 */
[----:B------:R-:W-:Y:S01]  /*04f0*/  IMAD.SHL.U32 R21, R18, 0x2, RZ ;  /* 0x0000000212157824 */ /* 0x000fe200078e00ff */
[----:B------:R-:W-:Y:S01]  /*0500*/  LOP3.LUT R14, R26, 0x8000, RZ, 0xc0, !PT ;  /* 0x000080001a0e7812 */ /* 0x000fe200078ec0ff */
[C---:B------:R-:W-:Y:S01]  /*0510*/  IMAD.SHL.U32 R26, R22.reuse, 0x800, RZ ;  /* 0x00000800161a7824 */ /* 0x040fe200078e00ff */
[----:B------:R-:W-:Y:S02]  /*0520*/  LOP3.LUT R24, R23, 0x7c00, R24, 0xf8, !PT ;  /* 0x00007c0017187812 */ /* 0x000fe400078ef818 */
[----:B------:R-:W-:Y:S02]  /*0530*/  LOP3.LUT R23, R22, 0x1f, RZ, 0xc0, !PT ;  /* 0x0000001f16177812 */ /* 0x000fe400078ec0ff */
[----:B------:R-:W-:-:S02]  /*0540*/  LOP3.LUT R21, R24, 0x7c000000, R21, 0xf8, !PT ;  /* 0x7c00000018157812 */ /* 0x000fc400078ef815 */
[--C-:B------:R-:W-:Y:S02]  /*0550*/  SHF.R.U32.HI R16, RZ, 0x7, R19.reuse ;  /* 0x00000007ff107819 */ /* 0x100fe40000011613 */
[----:B------:R-:W-:Y:S02]  /*0560*/  LOP3.LUT R23, R23, 0x1f0000, R26, 0xf8, !PT ;  /* 0x001f000017177812 */ /* 0x000fe400078ef81a */
[----:B------:R-:W-:Y:S02]  /*0570*/  SHF.R.U32.HI R24, RZ, 0x5, R22 ;  /* 0x00000005ff187819 */ /* 0x000fe40000011616 */
[----:B------:R-:W-:Y:S01]  /*0580*/  SHF.R.U32.HI R26, RZ, 0xa, R19 ;  /* 0x0000000aff1a7819 */ /* 0x000fe20000011613 */
[----:B------:R-:W-:Y:S01]  /*0590*/  IMAD.SHL.U32 R27, R19, 0x10, RZ ;  /* 0x00000010131b7824 */ /* 0x000fe200078e00ff */
[----:B------:R-:W-:Y:S02]  /*05a0*/  LOP3.LUT R16, R16, 0x8000, RZ, 0xc0, !PT ;  /* 0x0000800010107812 */ /* 0x000fe400078ec0ff */
[----:B------:R-:W-:Y:S01]  /*05b0*/  LOP3.LUT R25, R23, 0x3e0, R24, 0xf8, !PT ;  /* 0x000003e017197812 */ /* 0x000fe200078ef818 */
[----:B------:R-:W-:Y:S01]  /*05c0*/  IMAD.SHL.U32 R24, R22, 0x40, RZ ;  /* 0x0000004016187824 */ /* 0x000fe200078e00ff */
[----:B------:R-:W-:Y:S01]  /*05d0*/  LOP3.LUT R23, R26, 0x8000, RZ, 0xc0, !PT ;  /* 0x000080001a177812 */ /* 0x000fe200078ec0ff */
[C---:B------:R-:W-:Y:S01]  /*05e0*/  IMAD.SHL.U32 R26, R19.reuse, 0x2, RZ ;  /* 0x00000002131a7824 */ /* 0x040fe200078e00ff */
[----:B------:R-:W-:Y:S01]  /*05f0*/  LOP3.LUT R16, R16, 0x80000000, R27, 0xf8, !PT ;  /* 0x8000000010107812 */ /* 0x000fe200078ef81b */
[----:B------:R-:W-:Y:S01]  /*0600*/  IMAD.SHL.U32 R27, R19, 0x4, RZ ;  /* 0x00000004131b7824 */ /* 0x000fe200078e00ff */
[----:B------:R-:W-:-:S02]  /*0610*/  LOP3.LUT R25, R25, 0x3e00000, R24, 0xf8, !PT ;  /* 0x03e0000019197812 */ /* 0x000fc400078ef818 */
[----:B------:R-:W-:Y:S02]  /*0620*/  LOP3.LUT R23, R23, 0x80000000, R26, 0xf8, !PT ;  /* 0x8000000017177812 */ /* 0x000fe400078ef81a */
[----:B------:R-:W-:Y:S02]  /*0630*/  SHF.R.U32.HI R24, RZ, 0xa, R22 ;  /* 0x0000000aff187819 */ /* 0x000fe40000011616 */
[----:B------:R-:W-:Y:S02]  /*0640*/  SHF.R.U32.HI R26, RZ, 0x8, R19 ;  /* 0x00000008ff1a7819 */ /* 0x000fe40000011613 */
[----:B------:R-:W-:Y:S01]  /*0650*/  LOP3.LUT R14, R14, 0x80000000, R27, 0xf8, !PT ;  /* 0x800000000e0e7812 */ /* 0x000fe200078ef81b */
[----:B------:R-:W-:Y:S01]  /*0660*/  IMAD.SHL.U32 R27, R19, 0x8, RZ ;  /* 0x00000008131b7824 */ /* 0x000fe200078e00ff */
[----:B------:R-:W-:Y:S02]  /*0670*/  LOP3.LUT R25, R25, 0x7c00, R24, 0xf8, !PT ;  /* 0x00007c0019197812 */ /* 0x000fe400078ef818 */
[----:B------:R-:W-:-:S02]  /*0680*/  LOP3.LUT R24, R26, 0x8000, RZ, 0xc0, !PT ;  /* 0x000080001a187812 */ /* 0x000fc400078ec0ff */
[----:B------:R-:W-:Y:S02]  /*0690*/  SHF.L.W.U32.HI R17, R18, 0x2, R17 ;  /* 0x0000000212117819 */ /* 0x000fe40000010e11 */
[----:B------:R-:W-:Y:S01]  /*06a0*/  LOP3.LUT R24, R24, 0x80000000, R27, 0xf8, !PT ;  /* 0x8000000018187812 */ /* 0x000fe200078ef81b */
[C---:B------:R-:W-:Y:S01]  /*06b0*/  IMAD.SHL.U32 R27, R20.reuse, 0x800, RZ ;  /* 0x00000800141b7824 */ /* 0x040fe200078e00ff */
[----:B------:R-:W-:-:S04]  /*06c0*/  LOP3.LUT R18, R20, 0x1f, RZ, 0xc0, !PT ;  /* 0x0000001f14127812 */ /* 0x000fc800078ec0ff */
[----:B------:R-:W-:Y:S02]  /*06d0*/  LOP3.LUT R18, R18, 0x1f0000, R27, 0xf8, !PT ;  /* 0x001f000012127812 */ /* 0x000fe400078ef81b */
[----:B------:R-:W-:-:S04]  /*06e0*/  SHF.R.U32.HI R27, RZ, 0x5, R20 ;  /* 0x00000005ff1b7819 */ /* 0x000fc80000011614 */
[----:B------:R-:W-:Y:S01]  /*06f0*/  LOP3.LUT R27, R18, 0x3e0, R27, 0xf8, !PT ;  /* 0x000003e0121b7812 */ /* 0x000fe200078ef81b */
[----:B------:R-:W-:Y:S02]  /*0700*/  IMAD.SHL.U32 R18, R20, 0x40, RZ ;  /* 0x0000004014127824 */ /* 0x000fe400078e00ff */
[----:B------:R-:W-:-:S03]  /*0710*/  IMAD.SHL.U32 R22, R22, 0x2, RZ ;  /* 0x0000000216167824 */ /* 0x000fc600078e00ff */
[----:B------:R-:W-:Y:S02]  /*0720*/  LOP3.LUT R18, R27, 0x3e00000, R18, 0xf8, !PT ;  /* 0x03e000001b127812 */ /* 0x000fe400078ef812 */
[----:B------:R-:W-:Y:S02]  /*0730*/  SHF.R.U32.HI R27, RZ, 0xa, R20 ;  /* 0x0000000aff1b7819 */ /* 0x000fe40000011614 */
[----:B------:R-:W-:Y:S02]  /*0740*/  LOP3.LUT R25, R25, 0x7c000000, R22, 0xf8, !PT ;  /* 0x7c00000019197812 */ /* 0x000fe400078ef816 */
[----:B------:R-:W-:Y:S01]  /*0750*/  LOP3.LUT R18, R18, 0x7c00, R27, 0xf8, !PT ;  /* 0x00007c0012127812 */ /* 0x000fe200078ef81b */
[C---:B------:R-:W-:Y:S01]  /*0760*/  IMAD.SHL.U32 R27, R17.reuse, 0x800, RZ ;  /* 0x00000800111b7824 */ /* 0x040fe200078e00ff */
[----:B------:R-:W-:-:S04]  /*0770*/  LOP3.LUT R22, R17, 0x1f, RZ, 0xc0, !PT ;  /* 0x0000001f11167812 */ /* 0x000fc800078ec0ff */
[----:B------:R-:W-:Y:S02]  /*0780*/  LOP3.LUT R22, R22, 0x1f0000, R27, 0xf8, !PT ;  /* 0x001f000016167812 */ /* 0x000fe400078ef81b */
[----:B------:R-:W-:-:S04]  /*0790*/  SHF.R.U32.HI R27, RZ, 0x5, R17 ;  /* 0x00000005ff1b7819 */ /* 0x000fc80000011611 */
[----:B------:R-:W-:Y:S01]  /*07a0*/  LOP3.LUT R27, R22, 0x3e0, R27, 0xf8, !PT ;  /* 0x000003e0161b7812 */ /* 0x000fe200078ef81b */
[----:B------:R-:W-:Y:S01]  /*07b0*/  IMAD.SHL.U32 R22, R17, 0x40, RZ ;  /* 0x0000004011167824 */ /* 0x000fe200078e00ff */
[----:B------:R-:W-:-:S04]  /*07c0*/  SHF.R.U32.HI R26, RZ, 0xb, R19 ;  /* 0x0000000bff1a7819 */ /* 0x000fc80000011613 */
[----:B------:R-:W-:Y:S02]  /*07d0*/  LOP3.LUT R22, R27, 0x3e00000, R22, 0xf8, !PT ;  /* 0x03e000001b167812 */ /* 0x000fe400078ef816 */
[----:B------:R-:W-:Y:S01]  /*07e0*/  SHF.R.U32.HI R27, RZ, 0xa, R17 ;  /* 0x0000000aff1b7819 */ /* 0x000fe20000011611 */
[----:B------:R-:W-:-:S03]  /*07f0*/  IMAD.SHL.U32 R17, R17, 0x2, RZ ;  /* 0x0000000211117824 */ /* 0x000fc600078e00ff */
[----:B------:R-:W-:Y:S01]  /*0800*/  LOP3.LUT R22, R22, 0x7c00, R27, 0xf8, !PT ;  /* 0x00007c0016167812 */ /* 0x000fe200078ef81b */
[----:B------:R-:W-:Y:S01]  /*0810*/  IMAD.SHL.U32 R27, R20, 0x2, RZ ;  /* 0x00000002141b7824 */ /* 0x000fe200078e00ff */
[----:B------:R-:W-:Y:S02]  /*0820*/  LOP3.LUT R26, R26, 0x8000, RZ, 0xc0, !PT ;  /* 0x000080001a1a7812 */ /* 0x000fe400078ec0ff */
[----:B------:R-:W-:Y:S02]  /*0830*/  LOP3.LUT R17, R22, 0x7c000000, R17, 0xf8, !PT ;  /* 0x7c00000016117812 */ /* 0x000fe400078ef811 */
[----:B------:R-:W-:Y:S02]  /*0840*/  LOP3.LUT R18, R18, 0x7c000000, R27, 0xf8, !PT ;  /* 0x7c00000012127812 */ /* 0x000fe400078ef81b */
[----:B------:R-:W-:Y:S02]  /*0850*/  LOP3.LUT R19, R26, 0x80000000, R19, 0xf8, !PT ;  /* 0x800000001a137812 */ /* 0x000fe400078ef813 */
[----:B------:R-:W-:-:S02]  /*0860*/  LOP3.LUT R21, R16, R21, RZ, 0xfc, !PT ;  /* 0x0000001510157212 */ /* 0x000fc400078efcff */
[----:B------:R-:W-:Y:S02]  /*0870*/  LOP3.LUT R17, R24, R17, RZ, 0xfc, !PT ;  /* 0x0000001118117212 */ /* 0x000fe400078efcff */
[----:B------:R-:W-:Y:S02]  /*0880*/  LOP3.LUT R25, R14, R25, RZ, 0xfc, !PT ;  /* 0x000000190e197212 */ /* 0x000fe400078efcff */
[----:B------:R-:W-:Y:S01]  /*0890*/  LOP3.LUT R23, R23, R18, RZ, 0xfc, !PT ;  /* 0x0000001217177212 */ /* 0x000fe200078efcff */
[----:B------:R0:W-:Y:S01]  /*08a0*/  STG.E desc[UR4][R2.64], R21 ;  /* 0x0000001502007986 */ /* 0x0001e2000c101904 */
[----:B------:R-:W-:-:S03]  /*08b0*/  LOP3.LUT R19, R19, R12, RZ, 0xfc, !PT ;  /* 0x0000000c13137212 */ /* 0x000fc600078efcff */
[----:B------:R2:W-:Y:S04]  /*08c0*/  STG.E desc[UR4][R10.64], R17 ;  /* 0x000000110a007986 */ /* 0x0005e8000c101904 */
[----:B------:R2:W-:Y:S04]  /*08d0*/  STG.E desc[UR4][R8.64], R25 ;  /* 0x0000001908007986 */ /* 0x0005e8000c101904 */
[----:B------:R2:W-:Y:S01]  /*08e0*/  STG.E desc[UR4][R6.64], R23 ;  /* 0x0000001706007986 */ /* 0x0005e2000c101904 */
[----:B0-----:R-:W-:-:S03]  /*08f0*/  IMAD.WIDE R2, R13, 0x14, R2 ;  /* 0x000000140d027825 */ /* 0x001fc600078e0202 */
[----:B------:R2:W-:Y:S01]  /*0900*/  STG.E desc[UR4][R4.64], R19 ;  /* 0x0000001304007986 */ /* 0x0005e2000c101904 */
[----:B------:R-:W-:Y:S05]  /*0910*/  @!P0 BRA `(.L_x_35) ;  /* 0xfffffff8006c8947 */ /* 0x000fea000383ffff */
.L_x_34:
[----:B-1----:R-:W-:-:S13]  /*0920*/  ISETP.GE.AND P0, PT, R15, R0, PT ;  /* 0x000000000f00720c */ /* 0x002fda0003f06270 */
[----:B------:R-:W-:Y:S05]  /*0930*/  @P0 BRA `(.L_x_36) ;  /* 0x0000000400cc0947 */ /* 0x000fea0003800000 */
[----:B--2---:R-:W-:Y:S02]  /*0940*/  VIADDMNMX R4, R15, 0x8, R0, !PT ;  /* 0x000000080f047846 */ /* 0x004fe40007800100 */
[----:B------:R-:W-:-:S05]  /*0950*/  LOP3.LUT R5, RZ, R15, RZ, 0x33, !PT ;  /* 0x0000000fff057212 */ /* 0x000fca00078e33ff */
[----:B------:R-:W-:-:S05]  /*0960*/  IMAD.IADD R4, R5, 0x1, R4 ;  /* 0x0000000105047824 */ /* 0x000fca00078e0204 */
[C---:B------:R-:W-:Y:S02]  /*0970*/  LOP3.LUT R5, R4.reuse, 0x18, RZ, 0xc0, !PT ;  /* 0x0000001804057812 */ /* 0x040fe400078ec0ff */
[----:B------:R-:W-:Y:S02]  /*0980*/  ISETP.GE.U32.AND P0, PT, R4, 0x18, PT ;  /* 0x000000180400780c */ /* 0x000fe40003f06070 */
[----:B------:R-:W-:-:S13]  /*0990*/  ISETP.NE.AND P1, PT, R5, 0x18, PT ;  /* 0x000000180500780c */ /* 0x000fda0003f25270 */
[----:B------:R-:W-:Y:S05]  /*09a0*/  @!P1 BRA `(.L_x_37) ;  /* 0x00000000006c9947 */ /* 0x000fea0003800000 */
[----:B------:R-:W-:-:S05]  /*09b0*/  LEA.HI R4, R4, 0x1, RZ, 0x1d ;  /* 0x0000000104047811 */ /* 0x000fca00078fe8ff */
[C---:B------:R-:W-:Y:S01]  /*09c0*/  IMAD.SHL.U32 R5, R4.reuse, 0x8, RZ ;  /* 0x0000000804057824 */ /* 0x040fe200078e00ff */
[----:B------:R-:W-:-:S04]  /*09d0*/  LOP3.LUT R4, R4, 0x3, RZ, 0xc0, !PT ;  /* 0x0000000304047812 */ /* 0x000fc800078ec0ff */
[----:B------:R-:W-:Y:S01]  /*09e0*/  LOP3.LUT R6, R5, 0x18, RZ, 0xc0, !PT ;  /* 0x0000001805067812 */ /* 0x000fe200078ec0ff */
[----:B------:R-:W-:-:S04]  /*09f0*/  IMAD.MOV R4, RZ, RZ, -R4 ;  /* 0x000000ffff047224 */ /* 0x000fc800078e0a04 */
[----:B------:R-:W-:-:S07]  /*0a00*/  IMAD.IADD R15, R15, 0x1, R6 ;  /* 0x000000010f0f7824 */ /* 0x000fce00078e0206 */
.L_x_38:
[----:B------:R-:W2:Y:S01]  /*0a10*/  LDG.E R5, desc[UR4][R2.64] ;  /* 0x0000000402057981 */ /* 0x000ea2000c1e1900 */
[----:B------:R-:W-:-:S05]  /*0a20*/  VIADD R4, R4, 0x1 ;  /* 0x0000000104047836 */ /* 0x000fca0000000000 */
[----:B------:R-:W-:Y:S01]  /*0a30*/  ISETP.NE.AND P1, PT, R4, RZ, PT ;  /* 0x000000ff0400720c */ /* 0x000fe20003f25270 */
[C---:B--2---:R-:W-:Y:S01]  /*0a40*/  IMAD.SHL.U32 R8, R5.reuse, 0x100, RZ ;  /* 0x0000010005087824 */ /* 0x044fe200078e00ff */
[--C-:B------:R-:W-:Y:S01]  /*0a50*/  SHF.R.U32.HI R10, RZ, 0x14, R5.reuse ;  /* 0x00000014ff0a7819 */ /* 0x100fe20000011605 */
[----:B------:R-:W-:Y:S01]  /*0a60*/  IMAD.SHL.U32 R7, R5, 0x1000, RZ ;  /* 0x0000100005077824 */ /* 0x000fe200078e00ff */
[----:B------:R-:W-:Y:S02]  /*0a70*/  SHF.R.U32.HI R6, RZ, 0x4, R5 ;  /* 0x00000004ff067819 */ /* 0x000fe40000011605 */
[----:B------:R-:W-:Y:S02]  /*0a80*/  LOP3.LUT R9, R8, 0xf00000, RZ, 0xc0, !PT ;  /* 0x00f0000008097812 */ /* 0x000fe400078ec0ff */
[----:B------:R-:W-:Y:S02]  /*0a90*/  LOP3.LUT R8, R7, 0xf0000, RZ, 0xc0, !PT ;  /* 0x000f000007087812 */ /* 0x000fe400078ec0ff */
[----:B------:R-:W-:-:S02]  /*0aa0*/  SHF.L.W.U32.HI R10, R5, 0x18, R10 ;  /* 0x00000018050a7819 */ /* 0x000fc40000010e0a */
[----:B------:R-:W-:Y:S02]  /*0ab0*/  LOP3.LUT R9, R9, 0xf0, R6, 0xf8, !PT ;  /* 0x000000f009097812 */ /* 0x000fe400078ef806 */
[--C-:B------:R-:W-:Y:S02]  /*0ac0*/  SHF.R.U32.HI R6, RZ, 0xc, R5.reuse ;  /* 0x0000000cff067819 */ /* 0x100fe40000011605 */
[----:B------:R-:W-:Y:S02]  /*0ad0*/  LOP3.LUT R8, R8, 0xf, R5, 0xf8, !PT ;  /* 0x0000000f08087812 */ /* 0x000fe400078ef805 */
[----:B------:R-:W-:Y:S02]  /*0ae0*/  LOP3.LUT R5, R5, 0xf0000000, RZ, 0xc0, !PT ;  /* 0xf000000005057812 */ /* 0x000fe400078ec0ff */
[----:B------:R-:W-:Y:S02]  /*0af0*/  LOP3.LUT R10, R10, 0xf000f00, RZ, 0xc0, !PT ;  /* 0x0f000f000a0a7812 */ /* 0x000fe400078ec0ff */
[----:B------:R-:W-:-:S02]  /*0b00*/  LOP3.LUT R5, R5, 0xf000, R6, 0xf8, !PT ;  /* 0x0000f00005057812 */ /* 0x000fc400078ef806 */
[----:B------:R-:W-:-:S04]  /*0b10*/  LOP3.LUT R8, R10, R9, R8, 0xfe, !PT ;  /* 0x000000090a087212 */ /* 0x000fc800078efe08 */
[----:B------:R-:W-:-:S05]  /*0b20*/  LOP3.LUT R5, R5, R8, RZ, 0xfc, !PT ;  /* 0x0000000805057212 */ /* 0x000fca00078efcff */
[----:B------:R0:W-:Y:S02]  /*0b30*/  STG.E desc[UR4][R2.64], R5 ;  /* 0x0000000502007986 */ /* 0x0001e4000c101904 */
[----:B0-----:R-:W-:Y:S01]  /*0b40*/  IMAD.WIDE R2, R13, 0x4, R2 ;  /* 0x000000040d027825 */ /* 0x001fe200078e0202 */
[----:B------:R-:W-:Y:S06]  /*0b50*/  @P1 BRA `(.L_x_38) ;  /* 0xfffffffc00ac1947 */ /* 0x000fec000383ffff */
.L_x_37:
[----:B------:R-:W-:Y:S05]  /*0b60*/  @!P0 BRA `(.L_x_36) ;  /* 0x0000000400408947 */ /* 0x000fea0003800000 */
[----:B------:R-:W-:Y:S02]  /*0b70*/  IMAD.MOV.U32 R6, RZ, RZ, R2 ;  /* 0x000000ffff067224 */ /* 0x000fe400078e0002 */
[----:B------:R-:W-:-:S07]  /*0b80*/  IMAD.MOV.U32 R7, RZ, RZ, R3 ;  /* 0x000000ffff077224 */ /* 0x000fce00078e0003 */
.L_x_39:
[----:B------:R-:W-:Y:S02]  /*0b90*/  IMAD.MOV.U32 R2, RZ, RZ, R6 ;  /* 0x000000ffff027224 */ /* 0x000fe400078e0006 */
[----:B------:R-:W-:-:S05]  /*0ba0*/  IMAD.MOV.U32 R3, RZ, RZ, R7 ;  /* 0x000000ffff037224 */ /* 0x000fca00078e0007 */
[----:B0-----:R-:W2:Y:S02]  /*0bb0*/  LDG.E R4, desc[UR4][R2.64] ;  /* 0x0000000402047981 */ /* 0x001ea4000c1e1900 */
        /* <DEDUP_REMOVED lines=14> */
[----:B------:R-:W-:Y:S01]  /*0ca0*/  LOP3.LUT R7, R4, R7, RZ, 0xfc, !PT ;  /* 0x0000000704077212 */ /* 0x000fe200078efcff */
[----:B------:R-:W-:-:S04]  /*0cb0*/  IMAD.WIDE R4, R13, 0x4, R2 ;  /* 0x000000040d047825 */ /* 0x000fc800078e0202 */
[----:B------:R0:W-:Y:S04]  /*0cc0*/  STG.E desc[UR4][R2.64], R7 ;  /* 0x0000000702007986 */ /* 0x0001e8000c101904 */
[----:B------:R-:W2:Y:S02]  /*0cd0*/  LDG.E R6, desc[UR4][R4.64] ;  /* 0x0000000404067981 */ /* 0x000ea4000c1e1900 */
[C---:B--2---:R-:W-:Y:S01]  /*0ce0*/  IMAD.SHL.U32 R10, R6.reuse, 0x100, RZ ;  /* 0x00000100060a7824 */ /* 0x044fe200078e00ff */
[--C-:B------:R-:W-:Y:S01]  /*0cf0*/  SHF.R.U32.HI R17, RZ, 0x14, R6.reuse ;  /* 0x00000014ff117819 */ /* 0x100fe20000011606 */
[----:B------:R-:W-:Y:S01]  /*0d00*/  IMAD.SHL.U32 R9, R6, 0x1000, RZ ;  /* 0x0000100006097824 */ /* 0x000fe200078e00ff */
[----:B------:R-:W-:Y:S02]  /*0d10*/  SHF.R.U32.HI R8, RZ, 0x4, R6 ;  /* 0x00000004ff087819 */ /* 0x000fe40000011606 */
[----:B------:R-:W-:-:S02]  /*0d20*/  LOP3.LUT R11, R10, 0xf00000, RZ, 0xc0, !PT ;  /* 0x00f000000a0b7812 */ /* 0x000fc400078ec0ff */
[----:B------:R-:W-:Y:S02]  /*0d30*/  LOP3.LUT R9, R9, 0xf0000, RZ, 0xc0, !PT ;  /* 0x000f000009097812 */ /* 0x000fe400078ec0ff */
[C---:B------:R-:W-:Y:S02]  /*0d40*/  SHF.L.W.U32.HI R17, R6.reuse, 0x18, R17 ;  /* 0x0000001806117819 */ /* 0x040fe40000010e11 */
[----:B------:R-:W-:Y:S02]  /*0d50*/  LOP3.LUT R10, R11, 0xf0, R8, 0xf8, !PT ;  /* 0x000000f00b0a7812 */ /* 0x000fe400078ef808 */
[--C-:B------:R-:W-:Y:S02]  /*0d60*/  SHF.R.U32.HI R8, RZ, 0xc, R6.reuse ;  /* 0x0000000cff087819 */ /* 0x100fe40000011606 */
[----:B------:R-:W-:Y:S02]  /*0d70*/  LOP3.LUT R9, R9, 0xf, R6, 0xf8, !PT ;  /* 0x0000000f09097812 */ /* 0x000fe400078ef806 */
[----:B0-----:R-:W-:-:S02]  /*0d80*/  LOP3.LUT R7, R6, 0xf0000000, RZ, 0xc0, !PT ;  /* 0xf000000006077812 */ /* 0x001fc400078ec0ff */
[----:B------:R-:W-:Y:S02]  /*0d90*/  LOP3.LUT R17, R17, 0xf000f00, RZ, 0xc0, !PT ;  /* 0x0f000f0011117812 */ /* 0x000fe400078ec0ff */
[----:B------:R-:W-:Y:S01]  /*0da0*/  LOP3.LUT R8, R7, 0xf000, R8, 0xf8, !PT ;  /* 0x0000f00007087812 */ /* 0x000fe200078ef808 */
[----:B------:R-:W-:Y:S01]  /*0db0*/  IMAD.WIDE R6, R13, 0x4, R4 ;  /* 0x000000040d067825 */ /* 0x000fe200078e0204 */
[----:B------:R-:W-:-:S04]  /*0dc0*/  LOP3.LUT R9, R17, R10, R9, 0xfe, !PT ;  /* 0x0000000a11097212 */ /* 0x000fc800078efe09 */
[----:B------:R-:W-:-:S05]  /*0dd0*/  LOP3.LUT R9, R8, R9, RZ, 0xfc, !PT ;  /* 0x0000000908097212 */ /* 0x000fca00078efcff */
        /* <DEDUP_REMOVED lines=19> */
[----:B------:R-:W2:Y:S01]  /*0f10*/  LDG.E R8, desc[UR4][R4.64] ;  /* 0x0000000404087981 */ /* 0x000ea2000c1e1900 */
[----:B------:R-:W-:-:S05]  /*0f20*/  VIADD R15, R15, 0x20 ;  /* 0x000000200f0f7836 */ /* 0x000fca0000000000 */
[----:B------:R-:W-:Y:S01]  /*0f30*/  ISETP.GE.AND P0, PT, R15, R0, PT ;  /* 0x000000000f00720c */ /* 0x000fe20003f06270 */
[----:B0-----:R-:W-:-:S04]  /*0f40*/  IMAD.WIDE R6, R13, 0x4, R4 ;  /* 0x000000040d067825 */ /* 0x001fc800078e0204 */
[C---:B--2---:R-:W-:Y:S01]  /*0f50*/  IMAD.SHL.U32 R12, R8.reuse, 0x100, RZ ;  /* 0x00000100080c7824 */ /* 0x044fe200078e00ff */
[--C-:B------:R-:W-:Y:S01]  /*0f60*/  SHF.R.U32.HI R19, RZ, 0x14, R8.reuse ;  /* 0x00000014ff137819 */ /* 0x100fe20000011608 */
[----:B------:R-:W-:Y:S01]  /*0f70*/  IMAD.SHL.U32 R10, R8, 0x1000, RZ ;  /* 0x00001000080a7824 */ /* 0x000fe200078e00ff */
[----:B------:R-:W-:Y:S02]  /*0f80*/  SHF.R.U32.HI R9, RZ, 0x4, R8 ;  /* 0x00000004ff097819 */ /* 0x000fe40000011608 */
[----:B------:R-:W-:Y:S02]  /*0f90*/  LOP3.LUT R12, R12, 0xf00000, RZ, 0xc0, !PT ;  /* 0x00f000000c0c7812 */ /* 0x000fe400078ec0ff */
[----:B------:R-:W-:Y:S02]  /*0fa0*/  LOP3.LUT R17, R10, 0xf0000, RZ, 0xc0, !PT ;  /* 0x000f00000a117812 */ /* 0x000fe400078ec0ff */
[----:B------:R-:W-:Y:S02]  /*0fb0*/  SHF.L.W.U32.HI R19, R8, 0x18, R19 ;  /* 0x0000001808137819 */ /* 0x000fe40000010e13 */
[----:B------:R-:W-:-:S02]  /*0fc0*/  LOP3.LUT R12, R12, 0xf0, R9, 0xf8, !PT ;  /* 0x000000f00c0c7812 */ /* 0x000fc400078ef809 */
[--C-:B------:R-:W-:Y:S02]  /*0fd0*/  SHF.R.U32.HI R9, RZ, 0xc, R8.reuse ;  /* 0x0000000cff097819 */ /* 0x100fe40000011608 */
[----:B------:R-:W-:Y:S02]  /*0fe0*/  LOP3.LUT R17, R17, 0xf, R8, 0xf8, !PT ;  /* 0x0000000f11117812 */ /* 0x000fe400078ef808 */
[----:B------:R-:W-:Y:S02]  /*0ff0*/  LOP3.LUT R8, R8, 0xf0000000, RZ, 0xc0, !PT ;  /* 0xf000000008087812 */ /* 0x000fe400078ec0ff */
[----:B------:R-:W-:Y:S02]  /*1000*/  LOP3.LUT R19, R19, 0xf000f00, RZ, 0xc0, !PT ;  /* 0x0f000f0013137812 */ /* 0x000fe400078ec0ff */
[----:B------:R-:W-:Y:S02]  /*1010*/  LOP3.LUT R9, R8, 0xf000, R9, 0xf8, !PT ;  /* 0x0000f00008097812 */ /* 0x000fe400078ef809 */
[----:B------:R-:W-:-:S04]  /*1020*/  LOP3.LUT R12, R19, R12, R17, 0xfe, !PT ;  /* 0x0000000c130c7212 */ /* 0x000fc800078efe11 */
[----:B------:R-:W-:-:S05]  /*1030*/  LOP3.LUT R9, R9, R12, RZ, 0xfc, !PT ;  /* 0x0000000c09097212 */ /* 0x000fca00078efcff */
[----:B------:R0:W-:Y:S01]  /*1040*/  STG.E desc[UR4][R4.64], R9 ;  /* 0x0000000904007986 */ /* 0x0001e2000c101904 */
[----:B------:R-:W-:Y:S05]  /*1050*/  @!P0 BRA `(.L_x_39) ;  /* 0xfffffff800cc8947 */ /* 0x000fea000383ffff */
[----:B------:R-:W-:-:S07]  /*1060*/  IMAD.WIDE R2, R13, 0x10, R2 ;  /* 0x000000100d027825 */ /* 0x000fce00078e0202 */
.L_x_36:
[----:B------:R-:W1:Y:S01]  /*1070*/  LDCU UR6, c[0x0][0x3a0] ;  /* 0x00007400ff0677ac */ /* 0x000e620008000800 */
[----:B------:R-:W3:Y:S01]  /*1080*/  LDCU UR7, c[0x0][0x3a4] ;  /* 0x00007480ff0777ac */ /* 0x000ee20008000800 */
[----:B-1----:R-:W-:-:S13]  /*1090*/  ISETP.GE.AND P0, PT, R15, UR6, PT ;  /* 0x000000060f007c0c */ /* 0x002fda000bf06270 */
[----:B---3--:R-:W-:Y:S05]  /*10a0*/  @P0 BRA `(.L_x_40) ;  /* 0x0000000400540947 */ /* 0x008fea0003800000 */
.L_x_41:
[----:B--2---:R-:W2:Y:S01]  /*10b0*/  LDG.E R8, desc[UR4][R2.64] ;  /* 0x0000000402087981 */ /* 0x004ea2000c1e1900 */
[----:B01----:R-:W-:-:S04]  /*10c0*/  IMAD.WIDE R4, R13, 0x8, R2 ;  /* 0x000000080d047825 */ /* 0x003fc800078e0202 */
[----:B------:R-:W-:Y:S01]  /*10d0*/  IMAD.WIDE R6, R13, 0x4, R2 ;  /* 0x000000040d067825 */ /* 0x000fe200078e0202 */
[----:B------:R-:W3:Y:S04]  /*10e0*/  LDG.E R0, desc[UR4][R4.64] ;  /* 0x0000000404007981 */ /* 0x000ee8000c1e1900 */
[----:B------:R-:W4:Y:S01]  /*10f0*/  LDG.E R11, desc[UR4][R6.64] ;  /* 0x00000004060b7981 */ /* 0x000f22000c1e1900 */
[----:B------:R-:W-:-:S05]  /*1100*/  VIADD R15, R15, 0x20 ;  /* 0x000000200f0f7836 */ /* 0x000fca0000000000 */
[----:B------:R-:W-:Y:S01]  /*1110*/  ISETP.GE.AND P0, PT, R15, UR6, PT ;  /* 0x000000060f007c0c */ /* 0x000fe2000bf06270 */
[C---:B--2---:R-:W-:Y:S01]  /*1120*/  IMAD.SHL.U32 R10, R8.reuse, 0x2000, RZ ;  /* 0x00002000080a7824 */ /* 0x044fe200078e00ff */
[C---:B------:R-:W-:Y:S01]  /*1130*/  LOP3.LUT R9, R8.reuse, 0x7, RZ, 0xc0, !PT ;  /* 0x0000000708097812 */ /* 0x040fe200078ec0ff */
[----:B------:R-:W-:Y:S01]  /*1140*/  IMAD.SHL.U32 R12, R8, 0x80, RZ ;  /* 0x00000080080c7824 */ /* 0x000fe200078e00ff */
[----:B------:R-:W-:Y:S02]  /*1150*/  SHF.R.U32.HI R17, RZ, 0x6, R8 ;  /* 0x00000006ff117819 */ /* 0x000fe40000011608 */
[----:B------:R-:W-:Y:S01]  /*1160*/  LOP3.LUT R9, R9, 0x70000, R10, 0xf8, !PT ;  /* 0x0007000009097812 */ /* 0x000fe200078ef80a */
[----:B---3--:R-:W-:Y:S01]  /*1170*/  IMAD.SHL.U32 R21, R0, 0x4, RZ ;  /* 0x0000000400157824 */ /* 0x008fe200078e00ff */
[----:B------:R-:W-:Y:S02]  /*1180*/  SHF.R.U32.HI R10, RZ, 0x3, R8 ;  /* 0x00000003ff0a7819 */ /* 0x000fe40000011608 */
[----:B------:R-:W-:-:S02]  /*1190*/  SHF.R.U32.HI R18, RZ, 0xd, R0 ;  /* 0x0000000dff127819 */ /* 0x000fc40000011600 */
[----:B------:R-:W-:Y:S01]  /*11a0*/  LOP3.LUT R10, R9, 0x38, R10, 0xf8, !PT ;  /* 0x00000038090a7812 */ /* 0x000fe200078ef80a */
[----:B------:R-:W-:-:S05]  /*11b0*/  IMAD.SHL.U32 R9, R8, 0x400, RZ ;  /* 0x0000040008097824 */ /* 0x000fca00078e00ff */
[----:B------:R-:W-:Y:S02]  /*11c0*/  LOP3.LUT R10, R10, 0x380000, R9, 0xf8, !PT ;  /* 0x003800000a0a7812 */ /* 0x000fe400078ef809 */
[----:B----4-:R-:W-:Y:S02]  /*11d0*/  SHF.L.W.U32.HI R9, R11, 0x4, R0 ;  /* 0x000000040b097819 */ /* 0x010fe40000010e00 */
[----:B------:R-:W-:Y:S02]  /*11e0*/  LOP3.LUT R17, R10, 0x1c0, R17, 0xf8, !PT ;  /* 0x000001c00a117812 */ /* 0x000fe400078ef811 */
[----:B------:R-:W-:Y:S01]  /*11f0*/  SHF.L.W.U32.HI R10, R8, 0x2, R11 ;  /* 0x00000002080a7819 */ /* 0x000fe20000010e0b */
[----:B------:R-:W-:Y:S01]  /*1200*/  IMAD.SHL.U32 R19, R9, 0x2000, RZ ;  /* 0x0000200009137824 */ /* 0x000fe200078e00ff */
[----:B------:R-:W-:Y:S02]  /*1210*/  LOP3.LUT R12, R17, 0x1c00000, R12, 0xf8, !PT ;  /* 0x01c00000110c7812 */ /* 0x000fe400078ef80c */
[----:B------:R-:W-:Y:S01]  /*1220*/  LOP3.LUT R16, R9, 0x7, RZ, 0xc0, !PT ;  /* 0x0000000709107812 */ /* 0x000fe200078ec0ff */
[C---:B------:R-:W-:Y:S01]  /*1230*/  IMAD.SHL.U32 R17, R10.reuse, 0x2000, RZ ;  /* 0x000020000a117824 */ /* 0x040fe200078e00ff */
[----:B------:R-:W-:-:S02]  /*1240*/  LOP3.LUT R14, R10, 0x7, RZ, 0xc0, !PT ;  /* 0x000000070a0e7812 */ /* 0x000fc400078ec0ff */
[----:B------:R-:W-:Y:S02]  /*1250*/  SHF.R.U32.HI R11, RZ, 0x9, R8 ;  /* 0x00000009ff0b7819 */ /* 0x000fe40000011608 */
[----:B------:R-:W-:Y:S02]  /*1260*/  LOP3.LUT R16, R16, 0x70000, R19, 0xf8, !PT ;  /* 0x0007000010107812 */ /* 0x000fe400078ef813 */
[----:B------:R-:W-:Y:S02]  /*1270*/  SHF.R.U32.HI R19, RZ, 0x3, R9 ;  /* 0x00000003ff137819 */ /* 0x000fe40000011609 */
[----:B------:R-:W-:Y:S02]  /*1280*/  LOP3.LUT R14, R14, 0x70000, R17, 0xf8, !PT ;  /* 0x000700000e0e7812 */ /* 0x000fe400078ef811 */
[----:B------:R-:W-:Y:S02]  /*1290*/  SHF.R.U32.HI R17, RZ, 0x3, R10 ;  /* 0x00000003ff117819 */ /* 0x000fe4000001160a */
[----:B------:R-:W-:Y:S01]  /*12a0*/  LOP3.LUT R12, R12, 0xe00, R11, 0xf8, !PT ;  /* 0x00000e000c0c7812 */ /* 0x000fe200078ef80b */
[----:B------:R-:W-:Y:S01]  /*12b0*/  IMAD.SHL.U32 R11, R8, 0x10, RZ ;  /* 0x00000010080b7824 */ /* 0x000fe200078e00ff */
[----:B------:R-:W-:Y:S01]  /*12c0*/  LOP3.LUT R19, R16, 0x38, R19, 0xf8, !PT ;  /* 0x0000003810137812 */ /* 0x000fe200078ef813 */
[----:B------:R-:W-:Y:S01]  /*12d0*/  IMAD.SHL.U32 R16, R9, 0x400, RZ ;  /* 0x0000040009107824 */ /* 0x000fe200078e00ff */
[----:B------:R-:W-:Y:S01]  /*12e0*/  LOP3.LUT R17, R14, 0x38, R17, 0xf8, !PT ;  /* 0x000000380e117812 */ /* 0x000fe200078ef811 */
[----:B------:R-:W-:Y:S01]  /*12f0*/  IMAD.SHL.U32 R14, R10, 0x400, RZ ;  /* 0x000004000a0e7824 */ /* 0x000fe200078e00ff */
[----:B------:R-:W-:-:S02]  /*1300*/  LOP3.LUT R11, R12, 0xe000000, R11, 0xf8, !PT ;  /* 0x0e0000000c0b7812 */ /* 0x000fc400078ef80b */
[----:B------:R-:W-:Y:S02]  /*1310*/  LOP3.LUT R16, R19, 0x380000, R16, 0xf8, !PT ;  /* 0x0038000013107812 */ /* 0x000fe400078ef810 */
[----:B------:R-:W-:Y:S01]  /*1320*/  SHF.R.U32.HI R12, RZ, 0xc, R8 ;  /* 0x0000000cff0c7819 */ /* 0x000fe20000011608 */
[----:B------:R-:W-:Y:S01]  /*1330*/  IMAD.SHL.U32 R8, R8, 0x2, RZ ;  /* 0x0000000208087824 */ /* 0x000fe200078e00ff */
[----:B------:R-:W-:Y:S02]  /*1340*/  SHF.R.U32.HI R19, RZ, 0x6, R9 ;  /* 0x00000006ff137819 */ /* 0x000fe40000011609 */
[----:B------:R-:W-:Y:S02]  /*1350*/  LOP3.LUT R14, R17, 0x380000, R14, 0xf8, !PT ;  /* 0x00380000110e7812 */ /* 0x000fe400078ef80e */
[----:B------:R-:W-:Y:S02]  /*1360*/  SHF.R.U32.HI R17, RZ, 0x6, R10 ;  /* 0x00000006ff117819 */ /* 0x000fe4000001160a */
[----:B------:R-:W-:Y:S01]  /*1370*/  LOP3.LUT R11, R11, 0x7000, R12, 0xf8, !PT ;  /* 0x000070000b0b7812 */ /* 0x000fe200078ef80c */
[----:B------:R-:W-:Y:S01]  /*1380*/  IMAD.SHL.U32 R12, R10, 0x80, RZ ;  /* 0x000000800a0c7824 */ /* 0x000fe200078e00ff */
[----:B------:R-:W-:Y:S01]  /*1390*/  LOP3.LUT R19, R16, 0x1c0, R19, 0xf8, !PT ;  /* 0x000001c010137812 */ /* 0x000fe200078ef813 */
[----:B------:R-:W-:Y:S01]  /*13a0*/  IMAD.SHL.U32 R16, R9, 0x80, RZ ;  /* 0x0000008009107824 */ /* 0x000fe200078e00ff */
[----:B------:R-:W-:-:S02]  /*13b0*/  LOP3.LUT R17, R14, 0x1c0, R17, 0xf8, !PT ;  /* 0x000001c00e117812 */ /* 0x000fc400078ef811 */
[----:B------:R-:W-:Y:S02]  /*13c0*/  SHF.R.U32.HI R14, RZ, 0xb, R0 ;  /* 0x0000000bff0e7819 */ /* 0x000fe40000011600 */
[----:B------:R-:W-:Y:S02]  /*13d0*/  LOP3.LUT R12, R17, 0x1c00000, R12, 0xf8, !PT ;  /* 0x01c00000110c7812 */ /* 0x000fe400078ef80c */
[----:B------:R-:W-:Y:S02]  /*13e0*/  LOP3.LUT R16, R19, 0x1c00000, R16, 0xf8, !PT ;  /* 0x01c0000013107812 */ /* 0x000fe400078ef810 */
[----:B------:R-:W-:Y:S02]  /*13f0*/  SHF.R.U32.HI R17, RZ, 0x9, R10 ;  /* 0x00000009ff117819 */ /* 0x000fe4000001160a */
[----:B------:R-:W-:Y:S02]  /*1400*/  SHF.R.U32.HI R19, RZ, 0x9, R9 ;  /* 0x00000009ff137819 */ /* 0x000fe40000011609 */
[----:B------:R-:W-:Y:S01]  /*1410*/  LOP3.LUT R8, R11, 0x70000000, R8, 0xf8, !PT ;  /* 0x700000000b087812 */ /* 0x000fe200078ef808 */
[----:B------:R-:W-:Y:S01]  /*1420*/  IMAD.SHL.U32 R11, R9, 0x10, RZ ;  /* 0x00000010090b7824 */ /* 0x000fe200078e00ff */
[----:B------:R-:W-:Y:S01]  /*1430*/  LOP3.LUT R17, R12, 0xe00, R17, 0xf8, !PT ;  /* 0x00000e000c117812 */ /* 0x000fe200078ef811 */
[----:B------:R-:W-:Y:S01]  /*1440*/  IMAD.SHL.U32 R12, R10, 0x10, RZ ;  /* 0x000000100a0c7824 */ /* 0x000fe200078e00ff */
[----:B------:R-:W-:-:S02]  /*1450*/  LOP3.LUT R16, R16, 0xe00, R19, 0xf8, !PT ;  /* 0x00000e0010107812 */ /* 0x000fc400078ef813 */
[----:B------:R-:W-:Y:S02]  /*1460*/  LOP3.LUT R14, R14, 0x8000, RZ, 0xc0, !PT ;  /* 0x000080000e0e7812 */ /* 0x000fe400078ec0ff */
[----:B------:R-:W-:Y:S02]  /*1470*/  LOP3.LUT R16, R16, 0xe000000, R11, 0xf8, !PT ;  /* 0x0e00000010107812 */ /* 0x000fe400078ef80b */
[----:B------:R-:W-:Y:S01]  /*1480*/  LOP3.LUT R11, R14, 0x80000000, R21, 0xf8, !PT ;  /* 0x800000000e0b7812 */ /* 0x000fe200078ef815 */
[----:B------:R-:W-:Y:S01]  /*1490*/  IMAD.SHL.U32 R21, R0, 0x2, RZ ;  /* 0x0000000200157824 */ /* 0x000fe200078e00ff */
[----:B------:R-:W-:Y:S02]  /*14a0*/  LOP3.LUT R12, R17, 0xe000000, R12, 0xf8, !PT ;  /* 0x0e000000110c7812 */ /* 0x000fe400078ef80c */
[----:B------:R-:W-:Y:S01]  /*14b0*/  SHF.R.U32.HI R19, RZ, 0xc, R9 ;  /* 0x0000000cff137819 */ /* 0x000fe20000011609 */
[----:B------:R-:W-:Y:S01]  /*14c0*/  IMAD.SHL.U32 R9, R9, 0x2, RZ ;  /* 0x0000000209097824 */ /* 0x000fe200078e00ff */
[----:B------:R-:W-:Y:S01]  /*14d0*/  SHF.R.U32.HI R17, RZ, 0xc, R10 ;  /* 0x0000000cff117819 */ /* 0x000fe2000001160a */
[----:B------:R-:W-:Y:S01]  /*14e0*/  IMAD.SHL.U32 R10, R10, 0x2, RZ ;  /* 0x000000020a0a7824 */ /* 0x000fe200078e00ff */
[----:B------:R-:W-:-:S02]  /*14f0*/  SHF.R.U32.HI R14, RZ, 0xc, R0 ;  /* 0x0000000cff0e7819 */ /* 0x000fc40000011600 */
[----:B------:R-:W-:Y:S02]  /*1500*/  LOP3.LUT R16, R16, 0x7000, R19, 0xf8, !PT ;  /* 0x0000700010107812 */ /* 0x000fe400078ef813 */
[----:B------:R-:W-:Y:S02]  /*1510*/  LOP3.LUT R17, R12, 0x7000, R17, 0xf8, !PT ;  /* 0x000070000c117812 */ /* 0x000fe400078ef811 */
[----:B------:R-:W-:Y:S02]  /*1520*/  LOP3.LUT R14, R14, 0x8000, RZ, 0xc0, !PT ;  /* 0x000080000e0e7812 */ /* 0x000fe400078ec0ff */
[----:B------:R-:W-:Y:S02]  /*1530*/  LOP3.LUT R19, R18, 0x8000, RZ, 0xc0, !PT ;  /* 0x0000800012137812 */ /* 0x000fe400078ec0ff */
[----:B------:R-:W-:Y:S02]  /*1540*/  LOP3.LUT R21, R14, 0x80000000, R21, 0xf8, !PT ;  /* 0x800000000e157812 */ /* 0x000fe400078ef815 */
[----:B------:R-:W-:-:S02]  /*1550*/  LOP3.LUT R10, R17, 0x70000000, R10, 0xf8, !PT ;  /* 0x70000000110a7812 */ /* 0x000fc400078ef80a */
[----:B------:R-:W-:Y:S02]  /*1560*/  LOP3.LUT R0, R19, 0x80000000, R0, 0xf8, !PT ;  /* 0x8000000013007812 */ /* 0x000fe400078ef800 */
[----:B------:R-:W-:Y:S02]  /*1570*/  LOP3.LUT R9, R16, 0x70000000, R9, 0xf8, !PT ;  /* 0x7000000010097812 */ /* 0x000fe400078ef809 */
[----:B------:R-:W-:Y:S02]  /*1580*/  LOP3.LUT R11, R11, R8, RZ, 0xfc, !PT ;  /* 0x000000080b0b7212 */ /* 0x000fe400078efcff */
[----:B------:R-:W-:Y:S02]  /*1590*/  LOP3.LUT R21, R21, R10, RZ, 0xfc, !PT ;  /* 0x0000000a15157212 */ /* 0x000fe400078efcff */
[----:B------:R-:W-:Y:S01]  /*15a0*/  LOP3.LUT R9, R0, R9, RZ, 0xfc, !PT ;  /* 0x0000000900097212 */ /* 0x000fe200078efcff */
[----:B------:R0:W-:Y:S04]  /*15b0*/  STG.E desc[UR4][R2.64], R11 ;  /* 0x0000000b02007986 */ /* 0x0001e8000c101904 */
[----:B------:R1:W-:Y:S04]  /*15c0*/  STG.E desc[UR4][R6.64], R21 ;  /* 0x0000001506007986 */ /* 0x0003e8000c101904 */
[----:B------:R1:W-:Y:S01]  /*15d0*/  STG.E desc[UR4][R4.64], R9 ;  /* 0x0000000904007986 */ /* 0x0003e2000c101904 */
[----:B0-----:R-:W-:Y:S01]  /*15e0*/  IMAD.WIDE R2, R13, 0xc, R2 ;  /* 0x0000000c0d027825 */ /* 0x001fe200078e0202 */
[----:B------:R-:W-:Y:S06]  /*15f0*/  @!P0 BRA `(.L_x_41) ;  /* 0xfffffff800ac8947 */ /* 0x000fec000383ffff */
.L_x_40:
[----:B------:R-:W-:-:S13]  /*1600*/  ISETP.GE.AND P0, PT, R15, UR7, PT ;  /* 0x000000070f007c0c */ /* 0x000fda000bf06270 */
[----:B------:R-:W-:Y:S05]  /*1610*/  @P0 EXIT ;  /* 0x000000000000094d */ /* 0x000fea0003800000 */
[----:B------:R-:W-:Y:S01]  /*1620*/  VIADD R0, R15, 0x10 ;  /* 0x000000100f007836 */ /* 0x000fe20000000000 */
[----:B012---:R-:W-:-:S04]  /*1630*/  LOP3.LUT R5, RZ, R15, RZ, 0x33, !PT ;  /* 0x0000000fff057212 */ /* 0x007fc800078e33ff */
[----:B------:R-:W-:-:S05]  /*1640*/  VIMNMX R4, PT, PT, R0, UR7, !PT ;  /* 0x0000000700047c48 */ /* 0x000fca000ffe0100 */
[----:B------:R-:W-:-:S05]  /*1650*/  IMAD.IADD R4, R5, 0x1, R4 ;  /* 0x0000000105047824 */ /* 0x000fca00078e0204 */
[C---:B------:R-:W-:Y:S02]  /*1660*/  LOP3.LUT P0, RZ, R4.reuse, 0x10, RZ, 0xc0, !PT ;  /* 0x0000001004ff7812 */ /* 0x040fe4000780c0ff */
[----:B------:R-:W-:-:S11]  /*1670*/  ISETP.GE.U32.AND P1, PT, R4, 0x10, PT ;  /* 0x000000100400780c */ /* 0x000fd60003f26070 */
[----:B------:R-:W-:Y:S05]  /*1680*/  @P0 BRA `(.L_x_42) ;  /* 0x0000000000940947 */ /* 0x000fea0003800000 */
[----:B------:R-:W2:Y:S02]  /*1690*/  LDG.E R4, desc[UR4][R2.64] ;  /* 0x0000000402047981 */ /* 0x000ea4000c1e1900 */
[C---:B--2---:R-:W-:Y:S01]  /*16a0*/  IMAD.SHL.U32 R8, R4.reuse, 0x1000, RZ ;  /* 0x0000100004087824 */ /* 0x044fe200078e00ff */
[--C-:B------:R-:W-:Y:S01]  /*16b0*/  SHF.R.U32.HI R5, RZ, 0x2, R4.reuse ;  /* 0x00000002ff057819 */ /* 0x100fe20000011604 */
[C---:B------:R-:W-:Y:S01]  /*16c0*/  IMAD.SHL.U32 R9, R4.reuse, 0x400, RZ ;  /* 0x0000040004097824 */ /* 0x040fe200078e00ff */
[--C-:B------:R-:W-:Y:S01]  /*16d0*/  SHF.R.U32.HI R6, RZ, 0x4, R4.reuse ;  /* 0x00000004ff067819 */ /* 0x100fe20000011604 */
[----:B------:R-:W-:Y:S01]  /*16e0*/  IMAD.SHL.U32 R10, R4, 0x100, RZ ;  /* 0x00000100040a7824 */ /* 0x000fe200078e00ff */
[----:B------:R-:W-:Y:S01]  /*16f0*/  LOP3.LUT R8, R8, 0xc0000, RZ, 0xc0, !PT ;  /* 0x000c000008087812 */ /* 0x000fe200078ec0ff */
[C---:B------:R-:W-:Y:S01]  /*1700*/  IMAD.SHL.U32 R12, R4.reuse, 0x10, RZ ;  /* 0x00000010040c7824 */ /* 0x040fe200078e00ff */
[----:B------:R-:W-:Y:S01]  /*1710*/  LOP3.LUT R9, R9, 0x300000, RZ, 0xc0, !PT ;  /* 0x0030000009097812 */ /* 0x000fe200078ec0ff */
[----:B------:R-:W-:Y:S01]  /*1720*/  IMAD.SHL.U32 R14, R4, 0x4, RZ ;  /* 0x00000004040e7824 */ /* 0x000fe200078e00ff */
[----:B------:R-:W-:Y:S01]  /*1730*/  LOP3.LUT R8, R8, 0xc, R5, 0xf8, !PT ;  /* 0x0000000c08087812 */ /* 0x000fe200078ef805 */
[----:B------:R-:W-:Y:S01]  /*1740*/  IMAD.SHL.U32 R5, R4, 0x4000, RZ ;  /* 0x0000400004057824 */ /* 0x000fe200078e00ff */
[----:B------:R-:W-:-:S02]  /*1750*/  SHF.R.U32.HI R11, RZ, 0x12, R4 ;  /* 0x00000012ff0b7819 */ /* 0x000fc40000011604 */
[----:B------:R-:W-:Y:S02]  /*1760*/  SHF.R.U32.HI R7, RZ, 0x6, R4 ;  /* 0x00000006ff077819 */ /* 0x000fe40000011604 */
[----:B------:R-:W-:Y:S02]  /*1770*/  LOP3.LUT R5, R5, 0x30000, RZ, 0xc0, !PT ;  /* 0x0003000005057812 */ /* 0x000fe400078ec0ff */
[----:B------:R-:W-:Y:S02]  /*1780*/  LOP3.LUT R10, R10, 0xc00000, RZ, 0xc0, !PT ;  /* 0x00c000000a0a7812 */ /* 0x000fe400078ec0ff */
[----:B------:R-:W-:Y:S02]  /*1790*/  LOP3.LUT R9, R9, 0x30, R6, 0xf8, !PT ;  /* 0x0000003009097812 */ /* 0x000fe400078ef806 */
[----:B------:R-:W-:Y:S02]  /*17a0*/  LOP3.LUT R5, R5, 0x3, R4, 0xf8, !PT ;  /* 0x0000000305057812 */ /* 0x000fe400078ef804 */
[----:B------:R-:W-:-:S02]  /*17b0*/  SHF.L.W.U32.HI R11, R4, 0x18, R11 ;  /* 0x00000018040b7819 */ /* 0x000fc40000010e0b */
[----:B------:R-:W-:Y:S02]  /*17c0*/  LOP3.LUT R10, R10, 0xc0, R7, 0xf8, !PT ;  /* 0x000000c00a0a7812 */ /* 0x000fe400078ef807 */
[--C-:B------:R-:W-:Y:S02]  /*17d0*/  SHF.R.U32.HI R6, RZ, 0xa, R4.reuse ;  /* 0x0000000aff067819 */ /* 0x100fe40000011604 */
[----:B------:R-:W-:Y:S02]  /*17e0*/  LOP3.LUT R15, R12, 0xc000000, RZ, 0xc0, !PT ;  /* 0x0c0000000c0f7812 */ /* 0x000fe400078ec0ff */
[----:B------:R-:W-:Y:S02]  /*17f0*/  SHF.R.U32.HI R7, RZ, 0xc, R4 ;  /* 0x0000000cff077819 */ /* 0x000fe40000011604 */
[----:B------:R-:W-:Y:S02]  /*1800*/  LOP3.LUT R14, R14, 0x30000000, RZ, 0xc0, !PT ;  /* 0x300000000e0e7812 */ /* 0x000fe400078ec0ff */
[----:B------:R-:W-:-:S02]  /*1810*/  LOP3.LUT R5, R9, R8, R5, 0xfe, !PT ;  /* 0x0000000809057212 */ /* 0x000fc400078efe05 */
[----:B------:R-:W-:Y:S02]  /*1820*/  LOP3.LUT R11, R11, 0x3000300, RZ, 0xc0, !PT ;  /* 0x030003000b0b7812 */ /* 0x000fe400078ec0ff */
[----:B------:R-:W-:Y:S01]  /*1830*/  LOP3.LUT R12, R15, 0xc00, R6, 0xf8, !PT ;  /* 0x00000c000f0c7812 */ /* 0x000fe200078ef806 */
[----:B------:R-:W-:Y:S01]  /*1840*/  IMAD.MOV.U32 R15, RZ, RZ, R0 ;  /* 0x000000ffff0f7224 */ /* 0x000fe200078e0000 */
[----:B------:R-:W-:Y:S02]  /*1850*/  LOP3.LUT R7, R14, 0x3000, R7, 0xf8, !PT ;  /* 0x000030000e077812 */ /* 0x000fe400078ef807 */
[----:B------:R-:W-:Y:S02]  /*1860*/  SHF.R.U32.HI R6, RZ, 0xe, R4 ;  /* 0x0000000eff067819 */ /* 0x000fe40000011604 */
[----:B------:R-:W-:Y:S02]  /*1870*/  LOP3.LUT R9, R4, 0xc0000000, RZ, 0xc0, !PT ;  /* 0xc000000004097812 */ /* 0x000fe400078ec0ff */
[----:B------:R-:W-:-:S02]  /*1880*/  LOP3.LUT R5, R11, R10, R5, 0xfe, !PT ;  /* 0x0000000a0b057212 */ /* 0x000fc400078efe05 */
[----:B------:R-:W-:Y:S02]  /*1890*/  LOP3.LUT R6, R9, 0xc000, R6, 0xf8, !PT ;  /* 0x0000c00009067812 */ /* 0x000fe400078ef806 */
[----:B------:R-:W-:-:S04]  /*18a0*/  LOP3.LUT R5, R7, R12, R5, 0xfe, !PT ;  /* 0x0000000c07057212 */ /* 0x000fc800078efe05 */
[----:B------:R-:W-:-:S05]  /*18b0*/  LOP3.LUT R5, R6, R5, RZ, 0xfc, !PT ;  /* 0x0000000506057212 */ /* 0x000fca00078efcff */
[----:B------:R0:W-:Y:S02]  /*18c0*/  STG.E desc[UR4][R2.64], R5 ;  /* 0x0000000502007986 */ /* 0x0001e4000c101904 */
[----:B0-----:R-:W-:-:S07]  /*18d0*/  IMAD.WIDE R2, R13, 0x4, R2 ;  /* 0x000000040d027825 */ /* 0x001fce00078e0202 */
.L_x_42:
[----:B------:R-:W-:Y:S05]  /*18e0*/  @!P1 EXIT ;  /* 0x000000000000994d */ /* 0x000fea0003800000 */
.L_x_43:
[----:B------:R-:W2:Y:S02]  /*18f0*/  LDG.E R0, desc[UR4][R2.64] ;  /* 0x0000000402007981 */ /* 0x000ea4000c1e1900 */
[C---:B0-2---:R-:W-:Y:S01]  /*1900*/  IMAD.SHL.U32 R7, R0.reuse, 0x1000, RZ ;  /* 0x0000100000077824 */ /* 0x045fe200078e00ff */
[--C-:B------:R-:W-:Y:S01]  /*1910*/  SHF.R.U32.HI R4, RZ, 0x2, R0.reuse ;  /* 0x00000002ff047819 */ /* 0x100fe20000011600 */
[C---:B------:R-:W-:Y:S01]  /*1920*/  IMAD.SHL.U32 R8, R0.reuse, 0x400, RZ ;  /* 0x0000040000087824 */ /* 0x040fe200078e00ff */
[----:B------:R-:W-:Y:S01]  /*1930*/  SHF.R.U32.HI R5, RZ, 0x4, R0 ;  /* 0x00000004ff057819 */ /* 0x000fe20000011600 */
[C---:B------:R-:W-:Y:S01]  /*1940*/  IMAD.SHL.U32 R9, R0.reuse, 0x100, RZ ;  /* 0x0000010000097824 */ /* 0x040fe200078e00ff */
[----:B------:R-:W-:Y:S01]  /*1950*/  LOP3.LUT R7, R7, 0xc0000, RZ, 0xc0, !PT ;  /* 0x000c000007077812 */ /* 0x000fe200078ec0ff */
[----:B------:R-:W-:Y:S01]  /*1960*/  IMAD.SHL.U32 R11, R0, 0x4, RZ ;  /* 0x00000004000b7824 */ /* 0x000fe200078e00ff */
[----:B------:R-:W-:Y:S02]  /*1970*/  LOP3.LUT R10, R8, 0x300000, RZ, 0xc0, !PT ;  /* 0x00300000080a7812 */ /* 0x000fe400078ec0ff */
[----:B------:R-:W-:Y:S01]  /*1980*/  LOP3.LUT R8, R7, 0xc, R4, 0xf8, !PT ;  /* 0x0000000c07087812 */ /* 0x000fe200078ef804 */
[----:B------:R-:W-:Y:S01]  /*1990*/  IMAD.SHL.U32 R4, R0, 0x4000, RZ ;  /* 0x0000400000047824 */ /* 0x000fe200078e00ff */
[----:B------:R-:W-:-:S02]  /*19a0*/  SHF.R.U32.HI R6, RZ, 0x6, R0 ;  /* 0x00000006ff067819 */ /* 0x000fc40000011600 */
[----:B------:R-:W-:Y:S02]  /*19b0*/  LOP3.LUT R9, R9, 0xc00000, RZ, 0xc0, !PT ;  /* 0x00c0000009097812 */ /* 0x000fe400078ec0ff */
[----:B------:R-:W-:Y:S02]  /*19c0*/  LOP3.LUT R10, R10, 0x30, R5, 0xf8, !PT ;  /* 0x000000300a0a7812 */ /* 0x000fe400078ef805 */
[----:B------:R-:W-:Y:S02]  /*19d0*/  SHF.R.U32.HI R7, RZ, 0x12, R0 ;  /* 0x00000012ff077819 */ /* 0x000fe40000011600 */
[----:B------:R-:W-:Y:S02]  /*19e0*/  LOP3.LUT R5, R4, 0x30000, RZ, 0xc0, !PT ;  /* 0x0003000004057812 */ /* 0x000fe400078ec0ff */
[----:B------:R-:W-:Y:S01]  /*19f0*/  LOP3.LUT R12, R9, 0xc0, R6, 0xf8, !PT ;  /* 0x000000c0090c7812 */ /* 0x000fe200078ef806 */
[----:B------:R-:W-:Y:S01]  /*1a00*/  IMAD.SHL.U32 R9, R0, 0x10, RZ ;  /* 0x0000001000097824 */ /* 0x000fe200078e00ff */
[----:B------:R-:W-:-:S02]  /*1a10*/  LOP3.LUT R5, R5, 0x3, R0, 0xf8, !PT ;  /* 0x0000000305057812 */ /* 0x000fc400078ef800 */
[----:B------:R-:W-:Y:S02]  /*1a20*/  SHF.L.W.U32.HI R7, R0, 0x18, R7 ;  /* 0x0000001800077819 */ /* 0x000fe40000010e07 */
[--C-:B------:R-:W-:Y:S02]  /*1a30*/  SHF.R.U32.HI R6, RZ, 0xa, R0.reuse ;  /* 0x0000000aff067819 */ /* 0x100fe40000011600 */
[----:B------:R-:W-:Y:S02]  /*1a40*/  SHF.R.U32.HI R4, RZ, 0xc, R0 ;  /* 0x0000000cff047819 */ /* 0x000fe40000011600 */
[----:B------:R-:W-:Y:S02]  /*1a50*/  LOP3.LUT R9, R9, 0xc000000, RZ, 0xc0, !PT ;  /* 0x0c00000009097812 */ /* 0x000fe400078ec0ff */
[----:B------:R-:W-:Y:S02]  /*1a60*/  LOP3.LUT R11, R11, 0x30000000, RZ, 0xc0, !PT ;  /* 0x300000000b0b7812 */ /* 0x000fe400078ec0ff */
[----:B------:R-:W-:-:S02]  /*1a70*/  LOP3.LUT R5, R10, R8, R5, 0xfe, !PT ;  /* 0x000000080a057212 */ /* 0x000fc400078efe05 */
[----:B------:R-:W-:Y:S02]  /*1a80*/  LOP3.LUT R7, R7, 0x3000300, RZ, 0xc0, !PT ;  /* 0x0300030007077812 */ /* 0x000fe400078ec0ff */
[----:B------:R-:W-:Y:S02]  /*1a90*/  LOP3.LUT R6, R9, 0xc00, R6, 0xf8, !PT ;  /* 0x00000c0009067812 */ /* 0x000fe400078ef806 */
[----:B------:R-:W-:Y:S02]  /*1aa0*/  LOP3.LUT R11, R11, 0x3000, R4, 0xf8, !PT ;  /* 0x000030000b0b7812 */ /* 0x000fe400078ef804 */
[----:B------:R-:W-:Y:S02]  /*1ab0*/  SHF.R.U32.HI R4, RZ, 0xe, R0 ;  /* 0x0000000eff047819 */ /* 0x000fe40000011600 */
[----:B------:R-:W-:Y:S02]  /*1ac0*/  LOP3.LUT R9, R0, 0xc0000000, RZ, 0xc0, !PT ;  /* 0xc000000000097812 */ /* 0x000fe400078ec0ff */
[----:B------:R-:W-:-:S02]  /*1ad0*/  LOP3.LUT R5, R7, R12, R5, 0xfe, !PT ;  /* 0x0000000c07057212 */ /* 0x000fc400078efe05 */
[----:B------:R-:W-:Y:S02]  /*1ae0*/  LOP3.LUT R4, R9, 0xc000, R4, 0xf8, !PT ;  /* 0x0000c00009047812 */ /* 0x000fe400078ef804 */
[----:B------:R-:W-:-:S04]  /*1af0*/  LOP3.LUT R5, R11, R6, R5, 0xfe, !PT ;  /* 0x000000060b057212 */ /* 0x000fc800078efe05 */
[----:B------:R-:W-:Y:S01]  /*1b00*/  LOP3.LUT R7, R4, R5, RZ, 0xfc, !PT ;  /* 0x0000000504077212 */ /* 0x000fe200078efcff */
[----:B------:R-:W-:-:S04]  /*1b10*/  IMAD.WIDE R4, R13, 0x4, R2 ;  /* 0x000000040d047825 */ /* 0x000fc800078e0202 */
[----:B------:R0:W-:Y:S04]  /*1b20*/  STG.E desc[UR4][R2.64], R7 ;  /* 0x0000000702007986 */ /* 0x0001e8000c101904 */
[----:B------:R-:W2:Y:S01]  /*1b30*/  LDG.E R0, desc[UR4][R4.64] ;  /* 0x0000000404007981 */ /* 0x000ea2000c1e1900 */
[----:B------:R-:W-:-:S05]  /*1b40*/  VIADD R15, R15, 0x20 ;  /* 0x000000200f0f7836 */ /* 0x000fca0000000000 */
[----:B------:R-:W-:Y:S01]  /*1b50*/  ISETP.GE.AND P0, PT, R15, UR7, PT ;  /* 0x000000070f007c0c */ /* 0x000fe2000bf06270 */
[----:B0-----:R-:W-:-:S04]  /*1b60*/  IMAD.WIDE R2, R13, 0x8, R2 ;  /* 0x000000080d027825 */ /* 0x001fc800078e0202 */
[C---:B--2---:R-:W-:Y:S01]  /*1b70*/  IMAD.SHL.U32 R10, R0.reuse, 0x1000, RZ ;  /* 0x00001000000a7824 */ /* 0x044fe200078e00ff */
[--C-:B------:R-:W-:Y:S01]  /*1b80*/  SHF.R.U32.HI R6, RZ, 0x2, R0.reuse ;  /* 0x00000002ff067819 */ /* 0x100fe20000011600 */
[C---:B------:R-:W-:Y:S01]  /*1b90*/  IMAD.SHL.U32 R14, R0.reuse, 0x100, RZ ;  /* 0x00000100000e7824 */ /* 0x040fe200078e00ff */
[----:B------:R-:W-:Y:S01]  /*1ba0*/  SHF.R.U32.HI R9, RZ, 0x6, R0 ;  /* 0x00000006ff097819 */ /* 0x000fe20000011600 */
[----:B------:R-:W-:Y:S01]  /*1bb0*/  IMAD.SHL.U32 R12, R0, 0x400, RZ ;  /* 0x00000400000c7824 */ /* 0x000fe200078e00ff */
[----:B------:R-:W-:Y:S02]  /*1bc0*/  LOP3.LUT R11, R10, 0xc0000, RZ, 0xc0, !PT ;  /* 0x000c00000a0b7812 */ /* 0x000fe400078ec0ff */
[----:B------:R-:W-:Y:S02]  /*1bd0*/  LOP3.LUT R14, R14, 0xc00000, RZ, 0xc0, !PT ;  /* 0x00c000000e0e7812 */ /* 0x000fe400078ec0ff */
[----:B------:R-:W-:Y:S01]  /*1be0*/  LOP3.LUT R10, R11, 0xc, R6, 0xf8, !PT ;  /* 0x0000000c0b0a7812 */ /* 0x000fe200078ef806 */
[----:B------:R-:W-:Y:S01]  /*1bf0*/  IMAD.SHL.U32 R6, R0, 0x4000, RZ ;  /* 0x0000400000067824 */ /* 0x000fe200078e00ff */
[----:B------:R-:W-:Y:S01]  /*1c00*/  LOP3.LUT R14, R14, 0xc0, R9, 0xf8, !PT ;  /* 0x000000c00e0e7812 */ /* 0x000fe200078ef809 */
[----:B------:R-:W-:Y:S01]  /*1c10*/  IMAD.SHL.U32 R11, R0, 0x10, RZ ;  /* 0x00000010000b7824 */ /* 0x000fe200078e00ff */
[----:B------:R-:W-:-:S02]  /*1c20*/  SHF.R.U32.HI R8, RZ, 0x4, R0 ;  /* 0x00000004ff087819 */ /* 0x000fc40000011600 */
[----:B------:R-:W-:Y:S01]  /*1c30*/  LOP3.LUT R17, R12, 0x300000, RZ, 0xc0, !PT ;  /* 0x003000000c117812 */ /* 0x000fe200078ec0ff */
[----:B------:R-:W-:Y:S01]  /*1c40*/  IMAD.SHL.U32 R12, R0, 0x4, RZ ;  /* 0x00000004000c7824 */ /* 0x000fe200078e00ff */
[----:B------:R-:W-:Y:S02]  /*1c50*/  SHF.R.U32.HI R9, RZ, 0x12, R0 ;  /* 0x00000012ff097819 */ /* 0x000fe40000011600 */
[----:B------:R-:W-:Y:S02]  /*1c60*/  LOP3.LUT R7, R6, 0x30000, RZ, 0xc0, !PT ;  /* 0x0003000006077812 */ /* 0x000fe400078ec0ff */
[----:B------:R-:W-:Y:S02]  /*1c70*/  LOP3.LUT R17, R17, 0x30, R8, 0xf8, !PT ;  /* 0x0000003011117812 */ /* 0x000fe400078ef808 */
[----:B------:R-:W-:Y:S02]  /*1c80*/  LOP3.LUT R7, R7, 0x3, R0, 0xf8, !PT ;  /* 0x0000000307077812 */ /* 0x000fe400078ef800 */
[----:B------:R-:W-:-:S02]  /*1c90*/  SHF.L.W.U32.HI R9, R0, 0x18, R9 ;  /* 0x0000001800097819 */ /* 0x000fc40000010e09 */
[--C-:B------:R-:W-:Y:S02]  /*1ca0*/  SHF.R.U32.HI R8, RZ, 0xa, R0.reuse ;  /* 0x0000000aff087819 */ /* 0x100fe40000011600 */
[----:B------:R-:W-:Y:S02]  /*1cb0*/  SHF.R.U32.HI R6, RZ, 0xc, R0 ;  /* 0x0000000cff067819 */ /* 0x000fe40000011600 */
[----:B------:R-:W-:Y:S02]  /*1cc0*/  LOP3.LUT R11, R11, 0xc000000, RZ, 0xc0, !PT ;  /* 0x0c0000000b0b7812 */ /* 0x000fe400078ec0ff */
[----:B------:R-:W-:Y:S02]  /*1cd0*/  LOP3.LUT R19, R12, 0x30000000, RZ, 0xc0, !PT ;  /* 0x300000000c137812 */ /* 0x000fe400078ec0ff */
[----:B------:R-:W-:Y:S02]  /*1ce0*/  LOP3.LUT R7, R17, R10, R7, 0xfe, !PT ;  /* 0x0000000a11077212 */ /* 0x000fe400078efe07 */
[----:B------:R-:W-:-:S02]  /*1cf0*/  LOP3.LUT R9, R9, 0x3000300, RZ, 0xc0, !PT ;  /* 0x0300030009097812 */ /* 0x000fc400078ec0ff */
[----:B------:R-:W-:Y:S02]  /*1d00*/  LOP3.LUT R8, R11, 0xc00, R8, 0xf8, !PT ;  /* 0x00000c000b087812 */ /* 0x000fe400078ef808 */
[----:B------:R-:W-:Y:S02]  /*1d10*/  LOP3.LUT R19, R19, 0x3000, R6, 0xf8, !PT ;  /* 0x0000300013137812 */ /* 0x000fe400078ef806 */
[----:B------:R-:W-:Y:S02]  /*1d20*/  SHF.R.U32.HI R6, RZ, 0xe, R0 ;  /* 0x0000000eff067819 */ /* 0x000fe40000011600 */
[----:B------:R-:W-:Y:S02]  /*1d30*/  LOP3.LUT R11, R0, 0xc0000000, RZ, 0xc0, !PT ;  /* 0xc0000000000b7812 */ /* 0x000fe400078ec0ff */
[----:B------:R-:W-:Y:S02]  /*1d40*/  LOP3.LUT R7, R9, R14, R7, 0xfe, !PT ;  /* 0x0000000e09077212 */ /* 0x000fe400078efe07 */
[----:B------:R-:W-:-:S02]  /*1d50*/  LOP3.LUT R6, R11, 0xc000, R6, 0xf8, !PT ;  /* 0x0000c0000b067812 */ /* 0x000fc400078ef806 */
[----:B------:R-:W-:-:S04]  /*1d60*/  LOP3.LUT R7, R19, R8, R7, 0xfe, !PT ;  /* 0x0000000813077212 */ /* 0x000fc800078efe07 */
[----:B------:R-:W-:-:S05]  /*1d70*/  LOP3.LUT R7, R6, R7, RZ, 0xfc, !PT ;  /* 0x0000000706077212 */ /* 0x000fca00078efcff */
[----:B------:R0:W-:Y:S01]  /*1d80*/  STG.E desc[UR4][R4.64], R7 ;  /* 0x0000000704007986 */ /* 0x0001e2000c101904 */
[----:B------:R-:W-:Y:S05]  /*1d90*/  @!P0 BRA `(.L_x_43) ;  /* 0xfffffff800d48947 */ /* 0x000fea000383ffff */
[----:B------:R-:W-:Y:S05]  /*1da0*/  EXIT ;  /* 0x000000000000794d */ /* 0x000fea0003800000 */
.L_x_44:
        /* <DEDUP_REMOVED lines=13> */
.L_x_48:


//--------------------- .nv.shared.reserved.0     --------------------------
	.section	.nv.shared.reserved.0,"aw",@nobits
	.weak		__nv_reservedSMEM_offset_0_alias
	.size		__nv_reservedSMEM_offset_0_alias, 0, 64
	.other		__nv_reservedSMEM_offset_0_alias,@"STO_CUDA_RESERVED_SHARED STV_DEFAULT"
__nv_reservedSMEM_offset_0_alias:
	.zero		0
	.zero		64


//--------------------- .nv.global                --------------------------
	.section	.nv.global,"aw",@nobits
.nv.global:
	.type		_ZN42_INTERNAL_bf7ff425_11_q_matrix_cu_334ac6264cuda3std3__48in_placeE,@object
	.size		_ZN42_INTERNAL_bf7ff425_11_q_matrix_cu_334ac6264cuda3std3__48in_placeE,(_ZN42_INTERNAL_bf7ff425_11_q_matrix_cu_334ac6264cuda3std6ranges3__45__cpo8distanceE - _ZN42_INTERNAL_bf7ff425_11_q_matrix_cu_334ac6264cuda3std3__48in_placeE)
_ZN42_INTERNAL_bf7ff425_11_q_matrix_cu_334ac6264cuda3std3__48in_placeE:
	.zero		1
	.type		_ZN42_INTERNAL_bf7ff425_11_q_matrix_cu_334ac6264cuda3std6ranges3__45__cpo8distanceE,@object
	.size		_ZN42_INTERNAL_bf7ff425_11_q_matrix_cu_334ac6264cuda3std6ranges3__45__cpo8distanceE,(_ZN42_INTERNAL_bf7ff425_11_q_matrix_cu_334ac6264cuda3std3__45__cpo6cbeginE - _ZN42_INTERNAL_bf7ff425_11_q_matrix_cu_334ac6264cuda3std6ranges3__45__cpo8distanceE)
_ZN42_INTERNAL_bf7ff425_11_q_matrix_cu_334ac6264cuda3std6ranges3__45__cpo8distanceE:
	.zero		1
	.type		_ZN42_INTERNAL_bf7ff425_11_q_matrix_cu_334ac6264cuda3std3__45__cpo6cbeginE,@object
	.size		_ZN42_INTERNAL_bf7ff425_11_q_matrix_cu_334ac6264cuda3std3__45__cpo6cbeginE,(_ZN42_INTERNAL_bf7ff425_11_q_matrix_cu_334ac6264cuda3std6ranges3__45__cpo7advanceE - _ZN42_INTERNAL_bf7ff425_11_q_matrix_cu_334ac6264cuda3std3__45__cpo6cbeginE)
_ZN42_INTERNAL_bf7ff425_11_q_matrix_cu_334ac6264cuda3std3__45__cpo6cbeginE:
	.zero		1
	.type		_ZN42_INTERNAL_bf7ff425_11_q_matrix_cu_334ac6264cuda3std6ranges3__45__cpo7advanceE,@object
	.size		_ZN42_INTERNAL_bf7ff425_11_q_matrix_cu_334ac6264cuda3std6ranges3__45__cpo7advanceE,(_ZN42_INTERNAL_bf7ff425_11_q_matrix_cu_334ac6264cuda3std3__45__cpo7crbeginE - _ZN42_INTERNAL_bf7ff425_11_q_matrix_cu_334ac6264cuda3std6ranges3__45__cpo7advanceE)
_ZN42_INTERNAL_bf7ff425_11_q_matrix_cu_334ac6264cuda3std6ranges3__45__cpo7advanceE:
	.zero		1
	.type		_ZN42_INTERNAL_bf7ff425_11_q_matrix_cu_334ac6264cuda3std3__45__cpo7crbeginE,@object
	.size		_ZN42_INTERNAL_bf7ff425_11_q_matrix_cu_334ac6264cuda3std3__45__cpo7crbeginE,(_ZN42_INTERNAL_bf7ff425_11_q_matrix_cu_334ac6264cuda3std6ranges3__45__cpo4dataE - _ZN42_INTERNAL_bf7ff425_11_q_matrix_cu_334ac6264cuda3std3__45__cpo7crbeginE)
_ZN42_INTERNAL_bf7ff425_11_q_matrix_cu_334ac6264cuda3std3__45__cpo7crbeginE:
	.zero		1
	.type		_ZN42_INTERNAL_bf7ff425_11_q_matrix_cu_334ac6264cuda3std6ranges3__45__cpo4dataE,@object
	.size		_ZN42_INTERNAL_bf7ff425_11_q_matrix_cu_334ac6264cuda3std6ranges3__45__cpo4dataE,(_ZN42_INTERNAL_bf7ff425_11_q_matrix_cu_334ac6264cuda3std6ranges3__45__cpo5beginE - _ZN42_INTERNAL_bf7ff425_11_q_matrix_cu_334ac6264cuda3std6ranges3__45__cpo4dataE)
_ZN42_INTERNAL_bf7ff425_11_q_matrix_cu_334ac6264cuda3std6ranges3__45__cpo4dataE:
	.zero		1
	.type		_ZN42_INTERNAL_bf7ff425_11_q_matrix_cu_334ac6264cuda3std6ranges3__45__cpo5beginE,@object
	.size		_ZN42_INTERNAL_bf7ff425_11_q_matrix_cu_334ac6264cuda3std6ranges3__45__cpo5beginE,(_ZN42_INTERNAL_bf7ff425_11_q_matrix_cu_334ac6264cuda3std3__444_GLOBAL__N__bf7ff425_11_q_matrix_cu_334ac6266ignoreE - _ZN42_INTERNAL_bf7ff425_11_q_matrix_cu_334ac6264cuda3std6ranges3__45__cpo5beginE)
_ZN42_INTERNAL_bf7ff425_11_q_matrix_cu_334ac6264cuda3std6ranges3__45__cpo5beginE:
	.zero		1
	.type		_ZN42_INTERNAL_bf7ff425_11_q_matrix_cu_334ac6264cuda3std3__444_GLOBAL__N__bf7ff425_11_q_matrix_cu_334ac6266ignoreE,@object
	.size		_ZN42_INTERNAL_bf7ff425_11_q_matrix_cu_334ac6264cuda3std3__444_GLOBAL__N__bf7ff425_11_q_matrix_cu_334ac6266ignoreE,(_ZN42_INTERNAL_bf7ff425_11_q_matrix_cu_334ac6264cuda3std6ranges3__45__cpo4sizeE - _ZN42_INTERNAL_bf7ff425_11_q_matrix_cu_334ac6264cuda3std3__444_GLOBAL__N__bf7ff425_11_q_matrix_cu_334ac6266ignoreE)
_ZN42_INTERNAL_bf7ff425_11_q_matrix_cu_334ac6264cuda3std3__444_GLOBAL__N__bf7ff425_11_q_matrix_cu_334ac6266ignoreE:
	.zero		1
	.type		_ZN42_INTERNAL_bf7ff425_11_q_matrix_cu_334ac6264cuda3std6ranges3__45__cpo4sizeE,@object
	.size		_ZN42_INTERNAL_bf7ff425_11_q_matrix_cu_334ac6264cuda3std6ranges3__45__cpo4sizeE,(_ZN42_INTERNAL_bf7ff425_11_q_matrix_cu_334ac6264cuda3std3__45__cpo5beginE - _ZN42_INTERNAL_bf7ff425_11_q_matrix_cu_334ac6264cuda3std6ranges3__45__cpo4sizeE)
_ZN42_INTERNAL_bf7ff425_11_q_matrix_cu_334ac6264cuda3std6ranges3__45__cpo4sizeE:
	.zero		1
	.type		_ZN42_INTERNAL_bf7ff425_11_q_matrix_cu_334ac6264cuda3std3__45__cpo5beginE,@object
	.size		_ZN42_INTERNAL_bf7ff425_11_q_matrix_cu_334ac6264cuda3std3__45__cpo5beginE,(_ZN42_INTERNAL_bf7ff425_11_q_matrix_cu_334ac6264cuda3std6ranges3__45__cpo6cbeginE - _ZN42_INTERNAL_bf7ff425_11_q_matrix_cu_334ac6264cuda3std3__45__cpo5beginE)
_ZN42_INTERNAL_bf7ff425_11_q_matrix_cu_334ac6264cuda3std3__45__cpo5beginE:
	.zero		1
	.type		_ZN42_INTERNAL_bf7ff425_11_q_matrix_cu_334ac6264cuda3std6ranges3__45__cpo6cbeginE,@object
	.size		_ZN42_INTERNAL_bf7ff425_11_q_matrix_cu_334ac6264cuda3std6ranges3__45__cpo6cbeginE,(_ZN42_INTERNAL_bf7ff425_11_q_matrix_cu_334ac6264cuda3std3__45__cpo6rbeginE - _ZN42_INTERNAL_bf7ff425_11_q_matrix_cu_334ac6264cuda3std6ranges3__45__cpo6cbeginE)
_ZN42_INTERNAL_bf7ff425_11_q_matrix_cu_334ac6264cuda3std6ranges3__45__cpo6cbeginE:
	.zero		1
	.type		_ZN42_INTERNAL_bf7ff425_11_q_matrix_cu_334ac6264cuda3std3__45__cpo6rbeginE,@object
	.size		_ZN42_INTERNAL_bf7ff425_11_q_matrix_cu_334ac6264cuda3std3__45__cpo6rbeginE,(_ZN42_INTERNAL_bf7ff425_11_q_matrix_cu_334ac6264cuda3std6ranges3__45__cpo4nextE - _ZN42_INTERNAL_bf7ff425_11_q_matrix_cu_334ac6264cuda3std3__45__cpo6rbeginE)
_ZN42_INTERNAL_bf7ff425_11_q_matrix_cu_334ac6264cuda3std3__45__cpo6rbeginE:
	.zero		1
	.type		_ZN42_INTERNAL_bf7ff425_11_q_matrix_cu_334ac6264cuda3std6ranges3__45__cpo4nextE,@object
	.size		_ZN42_INTERNAL_bf7ff425_11_q_matrix_cu_334ac6264cuda3std6ranges3__45__cpo4nextE,(_ZN42_INTERNAL_bf7ff425_11_q_matrix_cu_334ac6264cuda3std6ranges3__45__cpo4swapE - _ZN42_INTERNAL_bf7ff425_11_q_matrix_cu_334ac6264cuda3std6ranges3__45__cpo4nextE)
_ZN42_INTERNAL_bf7ff425_11_q_matrix_cu_334ac6264cuda3std6ranges3__45__cpo4nextE:
	.zero		1
	.type		_ZN42_INTERNAL_bf7ff425_11_q_matrix_cu_334ac6264cuda3std6ranges3__45__cpo4swapE,@object
	.size		_ZN42_INTERNAL_bf7ff425_11_q_matrix_cu_334ac6264cuda3std6ranges3__45__cpo4swapE,(_ZN42_INTERNAL_bf7ff425_11_q_matrix_cu_334ac6264cuda3std3__420unreachable_sentinelE - _ZN42_INTERNAL_bf7ff425_11_q_matrix_cu_334ac6264cuda3std6ranges3__45__cpo4swapE)
_ZN42_INTERNAL_bf7ff425_11_q_matrix_cu_334ac6264cuda3std6ranges3__45__cpo4swapE:
	.zero		1
	.type		_ZN42_INTERNAL_bf7ff425_11_q_matrix_cu_334ac6264cuda3std3__420unreachable_sentinelE,@object
	.size		_ZN42_INTERNAL_bf7ff425_11_q_matrix_cu_334ac6264cuda3std3__420unreachable_sentinelE,(_ZN42_INTERNAL_bf7ff425_11_q_matrix_cu_334ac6266thrust24THRUST_300001_SM_1000_NS6system6detail10sequential3seqE - _ZN42_INTERNAL_bf7ff425_11_q_matrix_cu_334ac6264cuda3std3__420unreachable_sentinelE)
_ZN42_INTERNAL_bf7ff425_11_q_matrix_cu_334ac6264cuda3std3__420unreachable_sentinelE:
	.zero		1
	.type		_ZN42_INTERNAL_bf7ff425_11_q_matrix_cu_334ac6266thrust24THRUST_300001_SM_1000_NS6system6detail10sequential3seqE,@object
	.size		_ZN42_INTERNAL_bf7ff425_11_q_matrix_cu_334ac6266thrust24THRUST_300001_SM_1000_NS6system6detail10sequential3seqE,(_ZN42_INTERNAL_bf7ff425_11_q_matrix_cu_334ac6264cuda3std3__45__cpo4cendE - _ZN42_INTERNAL_bf7ff425_11_q_matrix_cu_334ac6266thrust24THRUST_300001_SM_1000_NS6system6detail10sequential3seqE)
_ZN42_INTERNAL_bf7ff425_11_q_matrix_cu_334ac6266thrust24THRUST_300001_SM_1000_NS6system6detail10sequential3seqE:
	.zero		1
	.type		_ZN42_INTERNAL_bf7ff425_11_q_matrix_cu_334ac6264cuda3std3__45__cpo4cendE,@object
	.size		_ZN42_INTERNAL_bf7ff425_11_q_matrix_cu_334ac6264cuda3std3__45__cpo4cendE,(_ZN42_INTERNAL_bf7ff425_11_q_matrix_cu_334ac6264cuda3std6ranges3__45__cpo9iter_swapE - _ZN42_INTERNAL_bf7ff425_11_q_matrix_cu_334ac6264cuda3std3__45__cpo4cendE)
_ZN42_INTERNAL_bf7ff425_11_q_matrix_cu_334ac6264cuda3std3__45__cpo4cendE:
	.zero		1
	.type		_ZN42_INTERNAL_bf7ff425_11_q_matrix_cu_334ac6264cuda3std6ranges3__45__cpo9iter_swapE,@object
	.size		_ZN42_INTERNAL_bf7ff425_11_q_matrix_cu_334ac6264cuda3std6ranges3__45__cpo9iter_swapE,(_ZN42_INTERNAL_bf7ff425_11_q_matrix_cu_334ac6264cuda3std3__45__cpo5crendE - _ZN42_INTERNAL_bf7ff425_11_q_matrix_cu_334ac6264cuda3std6ranges3__45__cpo9iter_swapE)
_ZN42_INTERNAL_bf7ff425_11_q_matrix_cu_334ac6264cuda3std6ranges3__45__cpo9iter_swapE:
	.zero		1
	.type		_ZN42_INTERNAL_bf7ff425_11_q_matrix_cu_334ac6264cuda3std3__45__cpo5crendE,@object
	.size		_ZN42_INTERNAL_bf7ff425_11_q_matrix_cu_334ac6264cuda3std3__45__cpo5crendE,(_ZN42_INTERNAL_bf7ff425_11_q_matrix_cu_334ac6264cuda3std6ranges3__45__cpo5cdataE - _ZN42_INTERNAL_bf7ff425_11_q_matrix_cu_334ac6264cuda3std3__45__cpo5crendE)
_ZN42_INTERNAL_bf7ff425_11_q_matrix_cu_334ac6264cuda3std3__45__cpo5crendE:
	.zero		1
	.type		_ZN42_INTERNAL_bf7ff425_11_q_matrix_cu_334ac6264cuda3std6ranges3__45__cpo5cdataE,@object
	.size		_ZN42_INTERNAL_bf7ff425_11_q_matrix_cu_334ac6264cuda3std6ranges3__45__cpo5cdataE,(_ZN42_INTERNAL_bf7ff425_11_q_matrix_cu_334ac6264cuda3std6ranges3__45__cpo3endE - _ZN42_INTERNAL_bf7ff425_11_q_matrix_cu_334ac6264cuda3std6ranges3__45__cpo5cdataE)
_ZN42_INTERNAL_bf7ff425_11_q_matrix_cu_334ac6264cuda3std6ranges3__45__cpo5cdataE:
	.zero		1
	.type		_ZN42_INTERNAL_bf7ff425_11_q_matrix_cu_334ac6264cuda3std6ranges3__45__cpo3endE,@object
	.size		_ZN42_INTERNAL_bf7ff425_11_q_matrix_cu_334ac6264cuda3std6ranges3__45__cpo3endE,(_ZN42_INTERNAL_bf7ff425_11_q_matrix_cu_334ac6264cuda3std3__419piecewise_constructE - _ZN42_INTERNAL_bf7ff425_11_q_matrix_cu_334ac6264cuda3std6ranges3__45__cpo3endE)
_ZN42_INTERNAL_bf7ff425_11_q_matrix_cu_334ac6264cuda3std6ranges3__45__cpo3endE:
	.zero		1
	.type		_ZN42_INTERNAL_bf7ff425_11_q_matrix_cu_334ac6264cuda3std3__419piecewise_constructE,@object
	.size		_ZN42_INTERNAL_bf7ff425_11_q_matrix_cu_334ac6264cuda3std3__419piecewise_constructE,(_ZN42_INTERNAL_bf7ff425_11_q_matrix_cu_334ac6264cuda3std6ranges3__45__cpo5ssizeE - _ZN42_INTERNAL_bf7ff425_11_q_matrix_cu_334ac6264cuda3std3__419piecewise_constructE)
_ZN42_INTERNAL_bf7ff425_11_q_matrix_cu_334ac6264cuda3std3__419piecewise_constructE:
	.zero		1
	.type		_ZN42_INTERNAL_bf7ff425_11_q_matrix_cu_334ac6264cuda3std6ranges3__45__cpo5ssizeE,@object
	.size		_ZN42_INTERNAL_bf7ff425_11_q_matrix_cu_334ac6264cuda3std6ranges3__45__cpo5ssizeE,(_ZN42_INTERNAL_bf7ff425_11_q_matrix_cu_334ac6264cuda3std3__45__cpo3endE - _ZN42_INTERNAL_bf7ff425_11_q_matrix_cu_334ac6264cuda3std6ranges3__45__cpo5ssizeE)
_ZN42_INTERNAL_bf7ff425_11_q_matrix_cu_334ac6264cuda3std6ranges3__45__cpo5ssizeE:
	.zero		1
	.type		_ZN42_INTERNAL_bf7ff425_11_q_matrix_cu_334ac6264cuda3std3__45__cpo3endE,@object
	.size		_ZN42_INTERNAL_bf7ff425_11_q_matrix_cu_334ac6264cuda3std3__45__cpo3endE,(_ZN42_INTERNAL_bf7ff425_11_q_matrix_cu_334ac6264cuda3std6ranges3__45__cpo4cendE - _ZN42_INTERNAL_bf7ff425_11_q_matrix_cu_334ac6264cuda3std3__45__cpo3endE)
_ZN42_INTERNAL_bf7ff425_11_q_matrix_cu_334ac6264cuda3std3__45__cpo3endE:
	.zero		1
	.type		_ZN42_INTERNAL_bf7ff425_11_q_matrix_cu_334ac6264cuda3std6ranges3__45__cpo4cendE,@object
	.size		_ZN42_INTERNAL_bf7ff425_11_q_matrix_cu_334ac6264cuda3std6ranges3__45__cpo4cendE,(_ZN42_INTERNAL_bf7ff425_11_q_matrix_cu_334ac6264cuda3std3__45__cpo4rendE - _ZN42_INTERNAL_bf7ff425_11_q_matrix_cu_334ac6264cuda3std6ranges3__45__cpo4cendE)
_ZN42_INTERNAL_bf7ff425_11_q_matrix_cu_334ac6264cuda3std6ranges3__45__cpo4cendE:
	.zero		1
	.type		_ZN42_INTERNAL_bf7ff425_11_q_matrix_cu_334ac6264cuda3std3__45__cpo4rendE,@object
	.size		_ZN42_INTERNAL_bf7ff425_11_q_matrix_cu_334ac6264cuda3std3__45__cpo4rendE,(_ZN42_INTERNAL_bf7ff425_11_q_matrix_cu_334ac6264cuda3std6ranges3__45__cpo4prevE - _ZN42_INTERNAL_bf7ff425_11_q_matrix_cu_334ac6264cuda3std3__45__cpo4rendE)
_ZN42_INTERNAL_bf7ff425_11_q_matrix_cu_334ac6264cuda3std3__45__cpo4rendE:
	.zero		1
	.type		_ZN42_INTERNAL_bf7ff425_11_q_matrix_cu_334ac6264cuda3std6ranges3__45__cpo4prevE,@object
	.size		_ZN42_INTERNAL_bf7ff425_11_q_matrix_cu_334ac6264cuda3std6ranges3__45__cpo4prevE,(_ZN42_INTERNAL_bf7ff425_11_q_matrix_cu_334ac6264cuda3std6ranges3__45__cpo9iter_moveE - _ZN42_INTERNAL_bf7ff425_11_q_matrix_cu_334ac6264cuda3std6ranges3__45__cpo4prevE)
_ZN42_INTERNAL_bf7ff425_11_q_matrix_cu_334ac6264cuda3std6ranges3__45__cpo4prevE:
	.zero		1
	.type		_ZN42_INTERNAL_bf7ff425_11_q_matrix_cu_334ac6264cuda3std6ranges3__45__cpo9iter_moveE,@object
	.size		_ZN42_INTERNAL_bf7ff425_11_q_matrix_cu_334ac6264cuda3std6ranges3__45__cpo9iter_moveE,(.L_13 - _ZN42_INTERNAL_bf7ff425_11_q_matrix_cu_334ac6264cuda3std6ranges3__45__cpo9iter_moveE)
_ZN42_INTERNAL_bf7ff425_11_q_matrix_cu_334ac6264cuda3std6ranges3__45__cpo9iter_moveE:
	.zero		1
.L_13:


//--------------------- .nv.shared._Z18reconstruct_kernelPKjPKtS0_PK6__halfS2_iiiPS3_iiiiii --------------------------
	.section	.nv.shared._Z18reconstruct_kernelPKjPKtS0_PK6__halfS2_iiiPS3_iiiiii,"aw",@nobits
	.sectionflags	@""
	.align	2
.nv.shared._Z18reconstruct_kernelPKjPKtS0_PK6__halfS2_iiiPS3_iiiiii:
	.zero		1280


//--------------------- .nv.shared._Z23reconstruct_gptq_kernelPKjPKtS0_PK6__halfiiiiPS3_i --------------------------
	.section	.nv.shared._Z23reconstruct_gptq_kernelPKjPKtS0_PK6__halfiiiiPS3_i,"aw",@nobits
	.sectionflags	@""
	.align	2
.nv.shared._Z23reconstruct_gptq_kernelPKjPKtS0_PK6__halfiiiiPS3_i:
	.zero		1280


//--------------------- .nv.constant0._Z22make_sequential_kernelPKjPjPKtii --------------------------
	.section	.nv.constant0._Z22make_sequential_kernelPKjPjPKtii,"a",@progbits
	.sectionflags	@""
	.align	4
.nv.constant0._Z22make_sequential_kernelPKjPjPKtii:
	.zero		928


//--------------------- .nv.constant0._Z18reconstruct_kernelPKjPKtS0_PK6__halfS2_iiiPS3_iiiiii --------------------------
	.section	.nv.constant0._Z18reconstruct_kernelPKjPKtS0_PK6__halfS2_iiiPS3_iiiiii,"a",@progbits
	.sectionflags	@""
	.align	4
.nv.constant0._Z18reconstruct_kernelPKjPKtS0_PK6__halfS2_iiiPS3_iiiiii:
	.zero		984


//--------------------- .nv.constant0._Z23reconstruct_gptq_kernelPKjPKtS0_PK6__halfiiiiPS3_i --------------------------
	.section	.nv.constant0._Z23reconstruct_gptq_kernelPKjPKtS0_PK6__halfiiiiPS3_i,"a",@progbits
	.sectionflags	@""
	.align	4
.nv.constant0._Z23reconstruct_gptq_kernelPKjPKtS0_PK6__halfiiiiPS3_i:
	.zero		956


//--------------------- .nv.constant0._Z14shuffle_kernelPjiiiiiiii --------------------------
	.section	.nv.constant0._Z14shuffle_kernelPjiiiiiiii,"a",@progbits
	.sectionflags	@""
	.align	4
.nv.constant0._Z14shuffle_kernelPjiiiiiiii:
	.zero		936


//--------------------- SYMBOLS --------------------------

	.type		.nv.reservedSmem.offset0,@object
	.size		.nv.reservedSmem.offset0,0x4
	.type		.nv.reservedSmem.cap,@object
	.size		.nv.reservedSmem.cap,0x4
